	.target	sm_90a

	.elftype	@"ET_EXEC"


//--------------------- .note.nv.tkinfo           --------------------------
	.section	.note.nv.tkinfo,"",@"SHT_NOTE"
	.sectionflags	@"SHF_NOTE_NV_TKINFO"
	.tkinfo
        /*0018*/ 	.word	0x00000002
        /*0030*/ 	.string	""
        /*0030*/ 	.string	"ptxas"
        /*0030*/ 	.string	"Cuda compilation tools, release 13.0, V13.0.88"
        /*0030*/ 	.string	"Build cuda_13.0.r13.0/compiler.36424714_0"
        /*0030*/ 	.string	"-arch sm_90a -m 64 "



//--------------------- .note.nv.cuinfo           --------------------------
	.section	.note.nv.cuinfo,"",@"SHT_NOTE"
	.sectionflags	@"SHF_NOTE_NV_CUINFO"
        /*0018*/ 	.short	0x0002
        /*001a*/ 	.short	0x005a
        /*001c*/ 	.short	0x0082
	.zero		2


//--------------------- .nv.info                  --------------------------
	.section	.nv.info,"",@"SHT_CUDA_INFO"
	.align	4


	//----- nvinfo : EIATTR_REGCOUNT
	.align		4
        /*0000*/ 	.byte	0x04, 0x2f
        /*0002*/ 	.short	(.L_15 - .L_14)
	.align		4
.L_14:
        /*0004*/ 	.word	index@(_ZN7cutlass13device_kernelINS_4gemm6kernel13GemmUniversalIN4cute5tupleIJiiiiEEENS1_10collective13CollectiveMmaINS1_34MainloopSm90TmaGmmaWarpSpecializedILi2ENS5_IJNS4_1CILi4EEENSA_ILi2EEENSA_ILi1EEEEEENS1_35KernelTmaWarpSpecializedCooperativeEEENS5_IJNSA_ILi128EEENSA_ILi64EEESH_EEEfNS5_IJlSD_lEEEfSK_NS4_8TiledMMAINS4_8MMA_AtomIJNS4_4SM904GMMA29MMA_64x64x8_F32TF32TF32_SS_TNILNSO_7ScaleInE1ELSQ_1EEEEEENS4_6LayoutINS5_IJSC_SD_SD_EEENS5_IJSD_NSA_ILi0EEESV_EEEEENS5_IJNS4_10UnderscoreESY_SY_EEEEENS4_23SM90_TMA_LOAD_MULTICASTENS4_14ComposedLayoutINS4_7SwizzleILi3ELi4ELi3EEENS4_18smem_ptr_flag_bitsILi32EEENST_INS5_IJNSA_ILi8EEENSA_ILi32EEEEEENS5_IJS18_SD_EEEEEEEvNS4_8identityES11_S1C_vS1D_EENS_8epilogue10collective6detail29Sm90TmaWarpSpecializedAdapterINS1G_15DefaultEpilogueIfSK_SK_NS1F_6thread17LinearCombinationIfLi1EffLNS1K_9ScaleType4KindE0ELNS_15FloatRoundStyleE2EfEENS1_15EpilogueDefaultEEEEEvvEEEEvNT_6ParamsE)
        /*0008*/ 	.word	0x000000a8


	//----- nvinfo : EIATTR_FRAME_SIZE
	.align		4
.L_15:
        /*000c*/ 	.byte	0x04, 0x11
        /*000e*/ 	.short	(.L_17 - .L_16)
	.align		4
.L_16:
        /*0010*/ 	.word	index@(_ZN7cutlass13device_kernelINS_4gemm6kernel13GemmUniversalIN4cute5tupleIJiiiiEEENS1_10collective13CollectiveMmaINS1_34MainloopSm90TmaGmmaWarpSpecializedILi2ENS5_IJNS4_1CILi4EEENSA_ILi2EEENSA_ILi1EEEEEENS1_35KernelTmaWarpSpecializedCooperativeEEENS5_IJNSA_ILi128EEENSA_ILi64EEESH_EEEfNS5_IJlSD_lEEEfSK_NS4_8TiledMMAINS4_8MMA_AtomIJNS4_4SM904GMMA29MMA_64x64x8_F32TF32TF32_SS_TNILNSO_7ScaleInE1ELSQ_1EEEEEENS4_6LayoutINS5_IJSC_SD_SD_EEENS5_IJSD_NSA_ILi0EEESV_EEEEENS5_IJNS4_10UnderscoreESY_SY_EEEEENS4_23SM90_TMA_LOAD_MULTICASTENS4_14ComposedLayoutINS4_7SwizzleILi3ELi4ELi3EEENS4_18smem_ptr_flag_bitsILi32EEENST_INS5_IJNSA_ILi8EEENSA_ILi32EEEEEENS5_IJS18_SD_EEEEEEEvNS4_8identityES11_S1C_vS1D_EENS_8epilogue10collective6detail29Sm90TmaWarpSpecializedAdapterINS1G_15DefaultEpilogueIfSK_SK_NS1F_6thread17LinearCombinationIfLi1EffLNS1K_9ScaleType4KindE0ELNS_15FloatRoundStyleE2EfEENS1_15EpilogueDefaultEEEEEvvEEEEvNT_6ParamsE)
        /*0014*/ 	.word	0x00000000


	//----- nvinfo : EIATTR_MIN_STACK_SIZE
	.align		4
.L_17:
        /*0018*/ 	.byte	0x04, 0x12
        /*001a*/ 	.short	(.L_19 - .L_18)
	.align		4
.L_18:
        /*001c*/ 	.word	index@(_ZN7cutlass13device_kernelINS_4gemm6kernel13GemmUniversalIN4cute5tupleIJiiiiEEENS1_10collective13CollectiveMmaINS1_34MainloopSm90TmaGmmaWarpSpecializedILi2ENS5_IJNS4_1CILi4EEENSA_ILi2EEENSA_ILi1EEEEEENS1_35KernelTmaWarpSpecializedCooperativeEEENS5_IJNSA_ILi128EEENSA_ILi64EEESH_EEEfNS5_IJlSD_lEEEfSK_NS4_8TiledMMAINS4_8MMA_AtomIJNS4_4SM904GMMA29MMA_64x64x8_F32TF32TF32_SS_TNILNSO_7ScaleInE1ELSQ_1EEEEEENS4_6LayoutINS5_IJSC_SD_SD_EEENS5_IJSD_NSA_ILi0EEESV_EEEEENS5_IJNS4_10UnderscoreESY_SY_EEEEENS4_23SM90_TMA_LOAD_MULTICASTENS4_14ComposedLayoutINS4_7SwizzleILi3ELi4ELi3EEENS4_18smem_ptr_flag_bitsILi32EEENST_INS5_IJNSA_ILi8EEENSA_ILi32EEEEEENS5_IJS18_SD_EEEEEEEvNS4_8identityES11_S1C_vS1D_EENS_8epilogue10collective6detail29Sm90TmaWarpSpecializedAdapterINS1G_15DefaultEpilogueIfSK_SK_NS1F_6thread17LinearCombinationIfLi1EffLNS1K_9ScaleType4KindE0ELNS_15FloatRoundStyleE2EfEENS1_15EpilogueDefaultEEEEEvvEEEEvNT_6ParamsE)
        /*0020*/ 	.word	0x00000000
.L_19:


//--------------------- .nv.compat                --------------------------
	.section	.nv.compat,"",@"SHT_CUDA_COMPAT_INFO"
	.align	4
        /*0000*/ 	.byte	0x02, 0x09, 0x01, 0x00, 0x02, 0x02, 0x04, 0x00, 0x02, 0x05, 0x05, 0x00, 0x03, 0x07, 0x01, 0x01
        /*0010*/ 	.byte	0x02, 0x03, 0x01, 0x00, 0x02, 0x06, 0x01, 0x00, 0x04, 0x0b, 0x08, 0x00, 0x00, 0x00, 0x00, 0x00
        /*0020*/ 	.byte	0x00, 0x00, 0x00, 0x00


//--------------------- .nv.info._ZN7cutlass13device_kernelINS_4gemm6kernel13GemmUniversalIN4cute5tupleIJiiiiEEENS1_10collective13CollectiveMmaINS1_34MainloopSm90TmaGmmaWarpSpecializedILi2ENS5_IJNS4_1CILi4EEENSA_ILi2EEENSA_ILi1EEEEEENS1_35KernelTmaWarpSpecializedCooperativeEEENS5_IJNSA_ILi128EEENSA_ILi64EEESH_EEEfNS5_IJlSD_lEEEfSK_NS4_8TiledMMAINS4_8MMA_AtomIJNS4_4SM904GMMA29MMA_64x64x8_F32TF32TF32_SS_TNILNSO_7ScaleInE1ELSQ_1EEEEEENS4_6LayoutINS5_IJSC_SD_SD_EEENS5_IJSD_NSA_ILi0EEESV_EEEEENS5_IJNS4_10UnderscoreESY_SY_EEEEENS4_23SM90_TMA_LOAD_MULTICASTENS4_14ComposedLayoutINS4_7SwizzleILi3ELi4ELi3EEENS4_18smem_ptr_flag_bitsILi32EEENST_INS5_IJNSA_ILi8EEENSA_ILi32EEEEEENS5_IJS18_SD_EEEEEEEvNS4_8identityES11_S1C_vS1D_EENS_8epilogue10collective6detail29Sm90TmaWarpSpecializedAdapterINS1G_15DefaultEpilogueIfSK_SK_NS1F_6thread17LinearCombinationIfLi1EffLNS1K_9ScaleType4KindE0ELNS_15FloatRoundStyleE2EfEENS1_15EpilogueDefaultEEEEEvvEEEEvNT_6ParamsE --------------------------
	.section	.nv.info._ZN7cutlass13device_kernelINS_4gemm6kernel13GemmUniversalIN4cute5tupleIJiiiiEEENS1_10collective13CollectiveMmaINS1_34MainloopSm90TmaGmmaWarpSpecializedILi2ENS5_IJNS4_1CILi4EEENSA_ILi2EEENSA_ILi1EEEEEENS1_35KernelTmaWarpSpecializedCooperativeEEENS5_IJNSA_ILi128EEENSA_ILi64EEESH_EEEfNS5_IJlSD_lEEEfSK_NS4_8TiledMMAINS4_8MMA_AtomIJNS4_4SM904GMMA29MMA_64x64x8_F32TF32TF32_SS_TNILNSO_7ScaleInE1ELSQ_1EEEEEENS4_6LayoutINS5_IJSC_SD_SD_EEENS5_IJSD_NSA_ILi0EEESV_EEEEENS5_IJNS4_10UnderscoreESY_SY_EEEEENS4_23SM90_TMA_LOAD_MULTICASTENS4_14ComposedLayoutINS4_7SwizzleILi3ELi4ELi3EEENS4_18smem_ptr_flag_bitsILi32EEENST_INS5_IJNSA_ILi8EEENSA_ILi32EEEEEENS5_IJS18_SD_EEEEEEEvNS4_8identityES11_S1C_vS1D_EENS_8epilogue10collective6detail29Sm90TmaWarpSpecializedAdapterINS1G_15DefaultEpilogueIfSK_SK_NS1F_6thread17LinearCombinationIfLi1EffLNS1K_9ScaleType4KindE0ELNS_15FloatRoundStyleE2EfEENS1_15EpilogueDefaultEEEEEvvEEEEvNT_6ParamsE,"",@"SHT_CUDA_INFO"
	.sectionflags	@""
	.align	4


	//----- nvinfo : EIATTR_CUDA_API_VERSION
	.align		4
        /*0000*/ 	.byte	0x04, 0x37
        /*0002*/ 	.short	(.L_21 - .L_20)
.L_20:
        /*0004*/ 	.word	0x00000082


	//----- nvinfo : EIATTR_KPARAM_INFO
	.align		4
.L_21:
        /*0008*/ 	.byte	0x04, 0x17
        /*000a*/ 	.short	(.L_23 - .L_22)
.L_22:
        /*000c*/ 	.word	0x00000000
        /*0010*/ 	.short	0x0000
        /*0012*/ 	.short	0x0070
        /*0014*/ 	.byte	0x00, 0xf0, 0x01, 0x10


	//----- nvinfo : EIATTR_SPARSE_MMA_MASK
	.align		4
.L_23:
        /*0018*/ 	.byte	0x03, 0x50
        /*001a*/ 	.short	0x0000


	//----- nvinfo : EIATTR_MAXREG_COUNT
	.align		4
        /*001c*/ 	.byte	0x03, 0x1b
        /*001e*/ 	.short	0x00a8


	//----- nvinfo : EIATTR_NUM_BARRIERS
	.align		4
        /*0020*/ 	.byte	0x02, 0x4c
        /*0022*/ 	.byte	0x01
	.zero		1


	//----- nvinfo : EIATTR_EXTERNS
	.align		4
        /*0024*/ 	.byte	0x04, 0x0f
        /*0026*/ 	.short	(.L_25 - .L_24)


	//   ....[0]....
	.align		4
.L_24:
        /*0028*/ 	.word	index@(__assertfail)


	//----- nvinfo : EIATTR_MERCURY_ISA_VERSION
	.align		4
.L_25:
        /*002c*/ 	.byte	0x03, 0x5f
        /*002e*/ 	.short	0x0101


	//----- nvinfo : EIATTR_INT_WARP_WIDE_INSTR_OFFSETS
	.align		4
        /*0030*/ 	.byte	0x04, 0x31
        /*0032*/ 	.short	(.L_27 - .L_26)


	//   ....[0]....
.L_26:
        /*0034*/ 	.word	0x00000480


	//   ....[1]....
        /*0038*/ 	.word	0x00000490


	//   ....[2]....
        /*003c*/ 	.word	0x00000640


	//   ....[3]....
        /*0040*/ 	.word	0x00002950


	//----- nvinfo : EIATTR_COOP_GROUP_MASK_REGIDS
	.align		4
.L_27:
        /*0044*/ 	.byte	0x04, 0x29
        /*0046*/ 	.short	(.L_29 - .L_28)


	//   ....[0]....
.L_28:
        /*0048*/ 	.word	0xffffffff


	//   ....[1]....
        /*004c*/ 	.word	0xffffffff


	//   ....[2]....
        /*0050*/ 	.word	0xffffffff


	//   ....[3]....
        /*0054*/ 	.word	0xffffffff


	//   ....[4]....
        /*0058*/ 	.word	0xffffffff


	//   ....[5]....
        /*005c*/ 	.word	0xffffffff


	//----- nvinfo : EIATTR_COOP_GROUP_INSTR_OFFSETS
	.align		4
.L_29:
        /*0060*/ 	.byte	0x04, 0x28
        /*0062*/ 	.short	(.L_31 - .L_30)


	//   ....[0]....
.L_30:
        /*0064*/ 	.word	0x00000060


	//   ....[1]....
        /*0068*/ 	.word	0x00000070


	//   ....[2]....
        /*006c*/ 	.word	0x00000130


	//   ....[3]....
        /*0070*/ 	.word	0x000002c0


	//   ....[4]....
        /*0074*/ 	.word	0x000007e0


	//   ....[5]....
        /*0078*/ 	.word	0x00001460


	//----- nvinfo : EIATTR_REG_RECONFIG
	.align		4
.L_31:
        /*007c*/ 	.byte	0x01, 0x54
	.zero		2


	//----- nvinfo : EIATTR_SYSCALL_OFFSETS
	.align		4
        /*0080*/ 	.byte	0x04, 0x46
        /*0082*/ 	.short	(.L_33 - .L_32)


	//   ....[0]....
.L_32:
        /*0084*/ 	.word	0x00001650


	//----- nvinfo : EIATTR_MBARRIER_INSTR_OFFSETS
	.align		4
.L_33:
        /*0088*/ 	.byte	0x04, 0x39
        /*008a*/ 	.short	(.L_35 - .L_34)


	//   ....[0]....
.L_34:
        /*008c*/ 	.word	0x00000250
        /*0090*/ 	.word	0x000000ff
        /*0094*/ 	.word	0x00000000
        /*0098*/ 	.short	0x0100
        /*009a*/ 	.byte	0x08
	.zero		1


	//   ....[1]....
        /*009c*/ 	.word	0x00000260
        /*00a0*/ 	.word	0x000000ff
        /*00a4*/ 	.word	0x00000010
        /*00a8*/ 	.short	0x0100
        /*00aa*/ 	.byte	0x08
	.zero		1


	//   ....[2]....
        /*00ac*/ 	.word	0x00000270
        /*00b0*/ 	.word	0x000000ff
        /*00b4*/ 	.word	0x00000008
        /*00b8*/ 	.short	0x0100
        /*00ba*/ 	.byte	0x08
	.zero		1


	//   ....[3]....
        /*00bc*/ 	.word	0x00000280
        /*00c0*/ 	.word	0x000000ff
        /*00c4*/ 	.word	0x00000018
        /*00c8*/ 	.short	0x0100
        /*00ca*/ 	.byte	0x08
	.zero		1


	//   ....[4]....
        /*00cc*/ 	.word	0x000006b0
        /*00d0*/ 	.word	0x000000ff
        /*00d4*/ 	.word	0x00000030
        /*00d8*/ 	.short	0x0100
        /*00da*/ 	.byte	0x06
	.zero		1


	//   ....[5]....
        /*00dc*/ 	.word	0x00000760
        /*00e0*/ 	.word	0x000000ff
        /*00e4*/ 	.word	0x00000038
        /*00e8*/ 	.short	0x0100
        /*00ea*/ 	.byte	0x06
	.zero		1


	//   ....[6]....
        /*00ec*/ 	.word	0x00001710
        /*00f0*/ 	.word	0x00000003
        /*00f4*/ 	.word	0x00000000
        /*00f8*/ 	.short	0x010a
        /*00fa*/ 	.byte	0x3f
	.zero		1


	//   ....[7]....
        /*00fc*/ 	.word	0x00001770
        /*0100*/ 	.word	0x00000003
        /*0104*/ 	.word	0x00000000
        /*0108*/ 	.short	0x010a
        /*010a*/ 	.byte	0x3f
	.zero		1


	//   ....[8]....
        /*010c*/ 	.word	0x00002020
        /*0110*/ 	.word	0x00000005
        /*0114*/ 	.word	0x00000000
        /*0118*/ 	.short	0x010a
        /*011a*/ 	.byte	0x3f
	.zero		1


	//   ....[9]....
        /*011c*/ 	.word	0x00002060
        /*0120*/ 	.word	0x00000005
        /*0124*/ 	.word	0x00000000
        /*0128*/ 	.short	0x010a
        /*012a*/ 	.byte	0x3f
	.zero		1


	//   ....[10]....
        /*012c*/ 	.word	0x00002800
        /*0130*/ 	.word	0x00000004
        /*0134*/ 	.word	0x00000000
        /*0138*/ 	.short	0x0101
        /*013a*/ 	.byte	0x3f
	.zero		1


	//   ....[11]....
        /*013c*/ 	.word	0x000029c0
        /*0140*/ 	.word	0x00000000
        /*0144*/ 	.word	0x00000000
        /*0148*/ 	.short	0x0101
        /*014a*/ 	.byte	0x3f
	.zero		1


	//   ....[12]....
        /*014c*/ 	.word	0x00005750
        /*0150*/ 	.word	0x00000014
        /*0154*/ 	.word	0x00000010
        /*0158*/ 	.short	0x010a
        /*015a*/ 	.byte	0x3f
	.zero		1


	//   ....[13]....
        /*015c*/ 	.word	0x00005d50
        /*0160*/ 	.word	0x00000004
        /*0164*/ 	.word	0x00000038
        /*0168*/ 	.short	0x0101
        /*016a*/ 	.byte	0x3f
	.zero		1


	//   ....[14]....
        /*016c*/ 	.word	0x00006470
        /*0170*/ 	.word	0x00000005
        /*0174*/ 	.word	0x00000000
        /*0178*/ 	.short	0x010a
        /*017a*/ 	.byte	0x3f
	.zero		1


	//   ....[15]....
        /*017c*/ 	.word	0x000064f0
        /*0180*/ 	.word	0x00000009
        /*0184*/ 	.word	0x00000000
        /*0188*/ 	.short	0x010a
        /*018a*/ 	.byte	0x3f
	.zero		1


	//   ....[16]....
        /*018c*/ 	.word	0x00006550
        /*0190*/ 	.word	0x00000003
        /*0194*/ 	.word	0x00000000
        /*0198*/ 	.short	0x010a
        /*019a*/ 	.byte	0x3f
	.zero		1


	//   ....[17]....
        /*019c*/ 	.word	0x000065a0
        /*01a0*/ 	.word	0x00000005
        /*01a4*/ 	.word	0x00000000
        /*01a8*/ 	.short	0x010a
        /*01aa*/ 	.byte	0x3f
	.zero		1


	//   ....[18]....
        /*01ac*/ 	.word	0x00006670
        /*01b0*/ 	.word	0x00000014
        /*01b4*/ 	.word	0x00000010
        /*01b8*/ 	.short	0x010a
        /*01ba*/ 	.byte	0x3f
	.zero		1


	//   ....[19]....
        /*01bc*/ 	.word	0x00006740
        /*01c0*/ 	.word	0x00000005
        /*01c4*/ 	.word	0x00000000
        /*01c8*/ 	.short	0x010a
        /*01ca*/ 	.byte	0x3f
	.zero		1


	//----- nvinfo : EIATTR_NUM_MBARRIERS
	.align		4
.L_35:
        /*01cc*/ 	.byte	0x03, 0x38
        /*01ce*/ 	.short	0x0006


	//----- nvinfo : EIATTR_EXIT_INSTR_OFFSETS
	.align		4
        /*01d0*/ 	.byte	0x04, 0x1c
        /*01d2*/ 	.short	(.L_37 - .L_36)


	//   ....[0]....
.L_36:
        /*01d4*/ 	.word	0x000009b0


	//   ....[1]....
        /*01d8*/ 	.word	0x000011c0


	//   ....[2]....
        /*01dc*/ 	.word	0x00004da0


	//   ....[3]....
        /*01e0*/ 	.word	0x00005300


	//   ....[4]....
        /*01e4*/ 	.word	0x00006540


	//----- nvinfo : EIATTR_MAX_THREADS
	.align		4
.L_37:
        /*01e8*/ 	.byte	0x04, 0x05
        /*01ea*/ 	.short	(.L_39 - .L_38)
.L_38:
        /*01ec*/ 	.word	0x00000180
        /*01f0*/ 	.word	0x00000001
        /*01f4*/ 	.word	0x00000001


	//----- nvinfo : EIATTR_CRS_STACK_SIZE
	.align		4
.L_39:
        /*01f8*/ 	.byte	0x04, 0x1e
        /*01fa*/ 	.short	(.L_41 - .L_40)
.L_40:
        /*01fc*/ 	.word	0x00000000


	//----- nvinfo : EIATTR_CBANK_PARAM_SIZE
	.align		4
.L_41:
        /*0200*/ 	.byte	0x03, 0x19
        /*0202*/ 	.short	0x0470


	//----- nvinfo : EIATTR_PARAM_CBANK
	.align		4
        /*0204*/ 	.byte	0x04, 0x0a
        /*0206*/ 	.short	(.L_43 - .L_42)
	.align		4
.L_42:
        /*0208*/ 	.word	index@(.nv.constant0._ZN7cutlass13device_kernelINS_4gemm6kernel13GemmUniversalIN4cute5tupleIJiiiiEEENS1_10collective13CollectiveMmaINS1_34MainloopSm90TmaGmmaWarpSpecializedILi2ENS5_IJNS4_1CILi4EEENSA_ILi2EEENSA_ILi1EEEEEENS1_35KernelTmaWarpSpecializedCooperativeEEENS5_IJNSA_ILi128EEENSA_ILi64EEESH_EEEfNS5_IJlSD_lEEEfSK_NS4_8TiledMMAINS4_8MMA_AtomIJNS4_4SM904GMMA29MMA_64x64x8_F32TF32TF32_SS_TNILNSO_7ScaleInE1ELSQ_1EEEEEENS4_6LayoutINS5_IJSC_SD_SD_EEENS5_IJSD_NSA_ILi0EEESV_EEEEENS5_IJNS4_10UnderscoreESY_SY_EEEEENS4_23SM90_TMA_LOAD_MULTICASTENS4_14ComposedLayoutINS4_7SwizzleILi3ELi4ELi3EEENS4_18smem_ptr_flag_bitsILi32EEENST_INS5_IJNSA_ILi8EEENSA_ILi32EEEEEENS5_IJS18_SD_EEEEEEEvNS4_8identityES11_S1C_vS1D_EENS_8epilogue10collective6detail29Sm90TmaWarpSpecializedAdapterINS1G_15DefaultEpilogueIfSK_SK_NS1F_6thread17LinearCombinationIfLi1EffLNS1K_9ScaleType4KindE0ELNS_15FloatRoundStyleE2EfEENS1_15EpilogueDefaultEEEEEvvEEEEvNT_6ParamsE)
        /*020c*/ 	.short	0x0210
        /*020e*/ 	.short	0x0470


	//----- nvinfo : EIATTR_SW_WAR
	.align		4
.L_43:
        /*0210*/ 	.byte	0x04, 0x36
        /*0212*/ 	.short	(.L_45 - .L_44)
.L_44:
        /*0214*/ 	.word	0x00000008
.L_45:


//--------------------- .nv.callgraph             --------------------------
	.section	.nv.callgraph,"",@"SHT_CUDA_CALLGRAPH"
	.align	4
	.sectionentsize	8
	.align		4
        /*0000*/ 	.word	0x00000000
	.align		4
        /*0004*/ 	.word	0xffffffff
	.align		4
        /*0008*/ 	.word	index@(_ZN7cutlass13device_kernelINS_4gemm6kernel13GemmUniversalIN4cute5tupleIJiiiiEEENS1_10collective13CollectiveMmaINS1_34MainloopSm90TmaGmmaWarpSpecializedILi2ENS5_IJNS4_1CILi4EEENSA_ILi2EEENSA_ILi1EEEEEENS1_35KernelTmaWarpSpecializedCooperativeEEENS5_IJNSA_ILi128EEENSA_ILi64EEESH_EEEfNS5_IJlSD_lEEEfSK_NS4_8TiledMMAINS4_8MMA_AtomIJNS4_4SM904GMMA29MMA_64x64x8_F32TF32TF32_SS_TNILNSO_7ScaleInE1ELSQ_1EEEEEENS4_6LayoutINS5_IJSC_SD_SD_EEENS5_IJSD_NSA_ILi0EEESV_EEEEENS5_IJNS4_10UnderscoreESY_SY_EEEEENS4_23SM90_TMA_LOAD_MULTICASTENS4_14ComposedLayoutINS4_7SwizzleILi3ELi4ELi3EEENS4_18smem_ptr_flag_bitsILi32EEENST_INS5_IJNSA_ILi8EEENSA_ILi32EEEEEENS5_IJS18_SD_EEEEEEEvNS4_8identityES11_S1C_vS1D_EENS_8epilogue10collective6detail29Sm90TmaWarpSpecializedAdapterINS1G_15DefaultEpilogueIfSK_SK_NS1F_6thread17LinearCombinationIfLi1EffLNS1K_9ScaleType4KindE0ELNS_15FloatRoundStyleE2EfEENS1_15EpilogueDefaultEEEEEvvEEEEvNT_6ParamsE)
	.align		4
        /*000c*/ 	.word	index@(__assertfail)
	.align		4
        /*0010*/ 	.word	0x00000000
	.align		4
        /*0014*/ 	.word	0xfffffffe
	.align		4
        /*0018*/ 	.word	0x00000000
	.align		4
        /*001c*/ 	.word	0xfffffffd
	.align		4
        /*0020*/ 	.word	0x00000000
	.align		4
        /*0024*/ 	.word	0xfffffffc


//--------------------- .nv.constant4             --------------------------
	.section	.nv.constant4,"a",@progbits
	.align	8
	.align		8
.nv.constant4:
        /*0000*/ 	.dword	__assertfail
	.align		8
        /*0008*/ 	.dword	__unnamed_1
	.align		8
        /*0010*/ 	.dword	_ZN40_INTERNAL_eeb68032_4_k_cu_448ecc02_191054cuda3std3__45__cpo5beginE
	.align		8
        /*0018*/ 	.dword	_ZN40_INTERNAL_eeb68032_4_k_cu_448ecc02_191054cuda3std3__45__cpo3endE
	.align		8
        /*0020*/ 	.dword	_ZN40_INTERNAL_eeb68032_4_k_cu_448ecc02_191054cuda3std3__45__cpo6cbeginE
	.align		8
        /*0028*/ 	.dword	_ZN40_INTERNAL_eeb68032_4_k_cu_448ecc02_191054cuda3std3__45__cpo4cendE
	.align		8
        /*0030*/ 	.dword	_ZN40_INTERNAL_eeb68032_4_k_cu_448ecc02_191054cuda3std3__442_GLOBAL__N__eeb68032_4_k_cu_448ecc02_191056ignoreE
	.align		8
        /*0038*/ 	.dword	_ZN40_INTERNAL_eeb68032_4_k_cu_448ecc02_191054cuda3std3__419piecewise_constructE
	.align		8
        /*0040*/ 	.dword	_ZN40_INTERNAL_eeb68032_4_k_cu_448ecc02_191054cuda3std3__48in_placeE
	.align		8
        /*0048*/ 	.dword	_ZN40_INTERNAL_eeb68032_4_k_cu_448ecc02_191054cuda3std6ranges3__45__cpo4swapE
	.align		8
        /*0050*/ 	.dword	_ZN40_INTERNAL_eeb68032_4_k_cu_448ecc02_191054cuda3std6ranges3__45__cpo9iter_moveE
	.align		8
        /*0058*/ 	.dword	_ZN40_INTERNAL_eeb68032_4_k_cu_448ecc02_191054cute7productE
	.align		8
        /*0060*/ 	.dword	_ZN40_INTERNAL_eeb68032_4_k_cu_448ecc02_191054cute1_E
	.align		8
        /*0068*/ 	.dword	$str$22
	.align		8
        /*0070*/ 	.dword	$str$23


//--------------------- .text._ZN7cutlass13device_kernelINS_4gemm6kernel13GemmUniversalIN4cute5tupleIJiiiiEEENS1_10collective13CollectiveMmaINS1_34MainloopSm90TmaGmmaWarpSpecializedILi2ENS5_IJNS4_1CILi4EEENSA_ILi2EEENSA_ILi1EEEEEENS1_35KernelTmaWarpSpecializedCooperativeEEENS5_IJNSA_ILi128EEENSA_ILi64EEESH_EEEfNS5_IJlSD_lEEEfSK_NS4_8TiledMMAINS4_8MMA_AtomIJNS4_4SM904GMMA29MMA_64x64x8_F32TF32TF32_SS_TNILNSO_7ScaleInE1ELSQ_1EEEEEENS4_6LayoutINS5_IJSC_SD_SD_EEENS5_IJSD_NSA_ILi0EEESV_EEEEENS5_IJNS4_10UnderscoreESY_SY_EEEEENS4_23SM90_TMA_LOAD_MULTICASTENS4_14ComposedLayoutINS4_7SwizzleILi3ELi4ELi3EEENS4_18smem_ptr_flag_bitsILi32EEENST_INS5_IJNSA_ILi8EEENSA_ILi32EEEEEENS5_IJS18_SD_EEEEEEEvNS4_8identityES11_S1C_vS1D_EENS_8epilogue10collective6detail29Sm90TmaWarpSpecializedAdapterINS1G_15DefaultEpilogueIfSK_SK_NS1F_6thread17LinearCombinationIfLi1EffLNS1K_9ScaleType4KindE0ELNS_15FloatRoundStyleE2EfEENS1_15EpilogueDefaultEEEEEvvEEEEvNT_6ParamsE --------------------------
	.section	.text._ZN7cutlass13device_kernelINS_4gemm6kernel13GemmUniversalIN4cute5tupleIJiiiiEEENS1_10collective13CollectiveMmaINS1_34MainloopSm90TmaGmmaWarpSpecializedILi2ENS5_IJNS4_1CILi4EEENSA_ILi2EEENSA_ILi1EEEEEENS1_35KernelTmaWarpSpecializedCooperativeEEENS5_IJNSA_ILi128EEENSA_ILi64EEESH_EEEfNS5_IJlSD_lEEEfSK_NS4_8TiledMMAINS4_8MMA_AtomIJNS4_4SM904GMMA29MMA_64x64x8_F32TF32TF32_SS_TNILNSO_7ScaleInE1ELSQ_1EEEEEENS4_6LayoutINS5_IJSC_SD_SD_EEENS5_IJSD_NSA_ILi0EEESV_EEEEENS5_IJNS4_10UnderscoreESY_SY_EEEEENS4_23SM90_TMA_LOAD_MULTICASTENS4_14ComposedLayoutINS4_7SwizzleILi3ELi4ELi3EEENS4_18smem_ptr_flag_bitsILi32EEENST_INS5_IJNSA_ILi8EEENSA_ILi32EEEEEENS5_IJS18_SD_EEEEEEEvNS4_8identityES11_S1C_vS1D_EENS_8epilogue10collective6detail29Sm90TmaWarpSpecializedAdapterINS1G_15DefaultEpilogueIfSK_SK_NS1F_6thread17LinearCombinationIfLi1EffLNS1K_9ScaleType4KindE0ELNS_15FloatRoundStyleE2EfEENS1_15EpilogueDefaultEEEEEvvEEEEvNT_6ParamsE,"ax",@progbits
	.align	128
.text._ZN7cutlass13device_kernelINS_4gemm6kernel13GemmUniversalIN4cute5tupleIJiiiiEEENS1_10collective13CollectiveMmaINS1_34MainloopSm90TmaGmmaWarpSpecializedILi2ENS5_IJNS4_1CILi4EEENSA_ILi2EEENSA_ILi1EEEEEENS1_35KernelTmaWarpSpecializedCooperativeEEENS5_IJNSA_ILi128EEENSA_ILi64EEESH_EEEfNS5_IJlSD_lEEEfSK_NS4_8TiledMMAINS4_8MMA_AtomIJNS4_4SM904GMMA29MMA_64x64x8_F32TF32TF32_SS_TNILNSO_7ScaleInE1ELSQ_1EEEEEENS4_6LayoutINS5_IJSC_SD_SD_EEENS5_IJSD_NSA_ILi0EEESV_EEEEENS5_IJNS4_10UnderscoreESY_SY_EEEEENS4_23SM90_TMA_LOAD_MULTICASTENS4_14ComposedLayoutINS4_7SwizzleILi3ELi4ELi3EEENS4_18smem_ptr_flag_bitsILi32EEENST_INS5_IJNSA_ILi8EEENSA_ILi32EEEEEENS5_IJS18_SD_EEEEEEEvNS4_8identityES11_S1C_vS1D_EENS_8epilogue10collective6detail29Sm90TmaWarpSpecializedAdapterINS1G_15DefaultEpilogueIfSK_SK_NS1F_6thread17LinearCombinationIfLi1EffLNS1K_9ScaleType4KindE0ELNS_15FloatRoundStyleE2EfEENS1_15EpilogueDefaultEEEEEvvEEEEvNT_6ParamsE:
        .type           _ZN7cutlass13device_kernelINS_4gemm6kernel13GemmUniversalIN4cute5tupleIJiiiiEEENS1_10collective13CollectiveMmaINS1_34MainloopSm90TmaGmmaWarpSpecializedILi2ENS5_IJNS4_1CILi4EEENSA_ILi2EEENSA_ILi1EEEEEENS1_35KernelTmaWarpSpecializedCooperativeEEENS5_IJNSA_ILi128EEENSA_ILi64EEESH_EEEfNS5_IJlSD_lEEEfSK_NS4_8TiledMMAINS4_8MMA_AtomIJNS4_4SM904GMMA29MMA_64x64x8_F32TF32TF32_SS_TNILNSO_7ScaleInE1ELSQ_1EEEEEENS4_6LayoutINS5_IJSC_SD_SD_EEENS5_IJSD_NSA_ILi0EEESV_EEEEENS5_IJNS4_10UnderscoreESY_SY_EEEEENS4_23SM90_TMA_LOAD_MULTICASTENS4_14ComposedLayoutINS4_7SwizzleILi3ELi4ELi3EEENS4_18smem_ptr_flag_bitsILi32EEENST_INS5_IJNSA_ILi8EEENSA_ILi32EEEEEENS5_IJS18_SD_EEEEEEEvNS4_8identityES11_S1C_vS1D_EENS_8epilogue10collective6detail29Sm90TmaWarpSpecializedAdapterINS1G_15DefaultEpilogueIfSK_SK_NS1F_6thread17LinearCombinationIfLi1EffLNS1K_9ScaleType4KindE0ELNS_15FloatRoundStyleE2EfEENS1_15EpilogueDefaultEEEEEvvEEEEvNT_6ParamsE,@function
        .size           _ZN7cutlass13device_kernelINS_4gemm6kernel13GemmUniversalIN4cute5tupleIJiiiiEEENS1_10collective13CollectiveMmaINS1_34MainloopSm90TmaGmmaWarpSpecializedILi2ENS5_IJNS4_1CILi4EEENSA_ILi2EEENSA_ILi1EEEEEENS1_35KernelTmaWarpSpecializedCooperativeEEENS5_IJNSA_ILi128EEENSA_ILi64EEESH_EEEfNS5_IJlSD_lEEEfSK_NS4_8TiledMMAINS4_8MMA_AtomIJNS4_4SM904GMMA29MMA_64x64x8_F32TF32TF32_SS_TNILNSO_7ScaleInE1ELSQ_1EEEEEENS4_6LayoutINS5_IJSC_SD_SD_EEENS5_IJSD_NSA_ILi0EEESV_EEEEENS5_IJNS4_10UnderscoreESY_SY_EEEEENS4_23SM90_TMA_LOAD_MULTICASTENS4_14ComposedLayoutINS4_7SwizzleILi3ELi4ELi3EEENS4_18smem_ptr_flag_bitsILi32EEENST_INS5_IJNSA_ILi8EEENSA_ILi32EEEEEENS5_IJS18_SD_EEEEEEEvNS4_8identityES11_S1C_vS1D_EENS_8epilogue10collective6detail29Sm90TmaWarpSpecializedAdapterINS1G_15DefaultEpilogueIfSK_SK_NS1F_6thread17LinearCombinationIfLi1EffLNS1K_9ScaleType4KindE0ELNS_15FloatRoundStyleE2EfEENS1_15EpilogueDefaultEEEEEvvEEEEvNT_6ParamsE,(.L_x_129 - _ZN7cutlass13device_kernelINS_4gemm6kernel13GemmUniversalIN4cute5tupleIJiiiiEEENS1_10collective13CollectiveMmaINS1_34MainloopSm90TmaGmmaWarpSpecializedILi2ENS5_IJNS4_1CILi4EEENSA_ILi2EEENSA_ILi1EEEEEENS1_35KernelTmaWarpSpecializedCooperativeEEENS5_IJNSA_ILi128EEENSA_ILi64EEESH_EEEfNS5_IJlSD_lEEEfSK_NS4_8TiledMMAINS4_8MMA_AtomIJNS4_4SM904GMMA29MMA_64x64x8_F32TF32TF32_SS_TNILNSO_7ScaleInE1ELSQ_1EEEEEENS4_6LayoutINS5_IJSC_SD_SD_EEENS5_IJSD_NSA_ILi0EEESV_EEEEENS5_IJNS4_10UnderscoreESY_SY_EEEEENS4_23SM90_TMA_LOAD_MULTICASTENS4_14ComposedLayoutINS4_7SwizzleILi3ELi4ELi3EEENS4_18smem_ptr_flag_bitsILi32EEENST_INS5_IJNSA_ILi8EEENSA_ILi32EEEEEENS5_IJS18_SD_EEEEEEEvNS4_8identityES11_S1C_vS1D_EENS_8epilogue10collective6detail29Sm90TmaWarpSpecializedAdapterINS1G_15DefaultEpilogueIfSK_SK_NS1F_6thread17LinearCombinationIfLi1EffLNS1K_9ScaleType4KindE0ELNS_15FloatRoundStyleE2EfEENS1_15EpilogueDefaultEEEEEvvEEEEvNT_6ParamsE)
        .other          _ZN7cutlass13device_kernelINS_4gemm6kernel13GemmUniversalIN4cute5tupleIJiiiiEEENS1_10collective13CollectiveMmaINS1_34MainloopSm90TmaGmmaWarpSpecializedILi2ENS5_IJNS4_1CILi4EEENSA_ILi2EEENSA_ILi1EEEEEENS1_35KernelTmaWarpSpecializedCooperativeEEENS5_IJNSA_ILi128EEENSA_ILi64EEESH_EEEfNS5_IJlSD_lEEEfSK_NS4_8TiledMMAINS4_8MMA_AtomIJNS4_4SM904GMMA29MMA_64x64x8_F32TF32TF32_SS_TNILNSO_7ScaleInE1ELSQ_1EEEEEENS4_6LayoutINS5_IJSC_SD_SD_EEENS5_IJSD_NSA_ILi0EEESV_EEEEENS5_IJNS4_10UnderscoreESY_SY_EEEEENS4_23SM90_TMA_LOAD_MULTICASTENS4_14ComposedLayoutINS4_7SwizzleILi3ELi4ELi3EEENS4_18smem_ptr_flag_bitsILi32EEENST_INS5_IJNSA_ILi8EEENSA_ILi32EEEEEENS5_IJS18_SD_EEEEEEEvNS4_8identityES11_S1C_vS1D_EENS_8epilogue10collective6detail29Sm90TmaWarpSpecializedAdapterINS1G_15DefaultEpilogueIfSK_SK_NS1F_6thread17LinearCombinationIfLi1EffLNS1K_9ScaleType4KindE0ELNS_15FloatRoundStyleE2EfEENS1_15EpilogueDefaultEEEEEvvEEEEvNT_6ParamsE,@"STO_CUDA_ENTRY STV_DEFAULT"
_ZN7cutlass13device_kernelINS_4gemm6kernel13GemmUniversalIN4cute5tupleIJiiiiEEENS1_10collective13CollectiveMmaINS1_34MainloopSm90TmaGmmaWarpSpecializedILi2ENS5_IJNS4_1CILi4EEENSA_ILi2EEENSA_ILi1EEEEEENS1_35KernelTmaWarpSpecializedCooperativeEEENS5_IJNSA_ILi128EEENSA_ILi64EEESH_EEEfNS5_IJlSD_lEEEfSK_NS4_8TiledMMAINS4_8MMA_AtomIJNS4_4SM904GMMA29MMA_64x64x8_F32TF32TF32_SS_TNILNSO_7ScaleInE1ELSQ_1EEEEEENS4_6LayoutINS5_IJSC_SD_SD_EEENS5_IJSD_NSA_ILi0EEESV_EEEEENS5_IJNS4_10UnderscoreESY_SY_EEEEENS4_23SM90_TMA_LOAD_MULTICASTENS4_14ComposedLayoutINS4_7SwizzleILi3ELi4ELi3EEENS4_18smem_ptr_flag_bitsILi32EEENST_INS5_IJNSA_ILi8EEENSA_ILi32EEEEEENS5_IJS18_SD_EEEEEEEvNS4_8identityES11_S1C_vS1D_EENS_8epilogue10collective6detail29Sm90TmaWarpSpecializedAdapterINS1G_15DefaultEpilogueIfSK_SK_NS1F_6thread17LinearCombinationIfLi1EffLNS1K_9ScaleType4KindE0ELNS_15FloatRoundStyleE2EfEENS1_15EpilogueDefaultEEEEEvvEEEEvNT_6ParamsE:
[----:B------:R-:W0:Y:S01]  /*0000*/  LDC R1, c[0x0][0x28] ;  /* 0x00000a00ff017b82 */ /* 0x000e220000000800 */
[----:B------:R-:W1:Y:S01]  /*0010*/  S2R R63, SR_TID.X ;  /* 0x00000000003f7919 */ /* 0x000e620000002100 */
[----:B------:R-:W-:Y:S01]  /*0020*/  ELECT P0, URZ, PT ;  /* 0x00000000003f782f */ /* 0x000fe20003800000 */
[----:B------:R-:W-:Y:S01]  /*0030*/  BSSY B0, `(.L_x_0) ;  /* 0x000000f000007945 */ /* 0x000fe20003800000 */
[--C-:B-1----:R-:W-:Y:S02]  /*0040*/  SHF.R.U32.HI R0, RZ, 0x5, R63.reuse ;  /* 0x00000005ff007819 */ /* 0x102fe4000001163f */
[----:B------:R-:W-:-:S03]  /*0050*/  SHF.R.U32.HI R6, RZ, 0x7, R63 ;  /* 0x00000007ff067819 */ /* 0x000fc6000001163f */
[----:B------:R-:W1:Y:S04]  /*0060*/  SHFL.IDX PT, R2, R0, RZ, 0x1f ;  /* 0x00001fff00027589 */ /* 0x000e6800000e0000 */
[----:B------:R2:W3:Y:S01]  /*0070*/  SHFL.IDX PT, R5, R6, RZ, 0x1f ;  /* 0x00001fff06057589 */ /* 0x0004e200000e0000 */
[----:B-1----:R-:W-:-:S13]  /*0080*/  ISETP.NE.OR P0, PT, R2, RZ, !P0 ;  /* 0x000000ff0200720c */ /* 0x002fda0004705670 */
[----:B0-23--:R-:W-:Y:S05]  /*0090*/  @P0 BRA `(.L_x_1) ;  /* 0x0000000000200947 */ /* 0x00dfea0003800000 */
[----:B------:R-:W-:Y:S02]  /*00a0*/  ULDC.64 UR4, c[0x0][0x198] ;  /* 0x0000660000047ab9 */ /* 0x000fe40000000a00 */
[----:B------:R-:W-:Y:S02]  /*00b0*/  UIADD3 UR6, UP0, UR4, 0xf0, URZ ;  /* 0x000000f004067890 */ /* 0x000fe4000ff1e03f */
[----:B------:R-:W-:Y:S02]  /*00c0*/  UIADD3 UR4, UP1, UR4, 0x1f0, URZ ;  /* 0x000001f004047890 */ /* 0x000fe4000ff3e03f */
[----:B------:R-:W-:Y:S02]  /*00d0*/  UIADD3.X UR7, URZ, UR5, URZ, UP0, !UPT ;  /* 0x000000053f077290 */ /* 0x000fe400087fe43f */
[----:B------:R-:W-:-:S07]  /*00e0*/  UIADD3.X UR5, URZ, UR5, URZ, UP1, !UPT ;  /* 0x000000053f057290 */ /* 0x000fce0008ffe43f */
[----:B------:R0:W-:Y:S02]  /*00f0*/  UTMACCTL.PF [UR6] ;  /* 0x00000000060079b9 */ /* 0x0001e40008040000 */
[----:B------:R0:W-:Y:S02]  /*0100*/  UTMACCTL.PF [UR4] ;  /* 0x00000000040079b9 */ /* 0x0001e40008040000 */
[----:B0-----:R-:W-:Y:S01]  /*0110*/  NOP ;  /* 0x0000000000007918 */ /* 0x001fe20000000000 */
.L_x_1:
[----:B------:R-:W-:Y:S05]  /*0120*/  BSYNC B0 ;  /* 0x0000000000007941 */ /* 0x000fea0003800000 */
.L_x_0:
[----:B------:R-:W0:Y:S01]  /*0130*/  SHFL.IDX PT, R3, R0, RZ, 0x1f ;  /* 0x00001fff00037589 */ /* 0x000e2200000e0000 */
[----:B------:R-:W-:-:S04]  /*0140*/  SHF.R.S32.HI R4, RZ, 0x1f, R63 ;  /* 0x0000001fff047819 */ /* 0x000fc8000001143f */
[----:B------:R-:W-:Y:S02]  /*0150*/  LEA.HI R4, R4, R63, RZ, 0x7 ;  /* 0x0000003f04047211 */ /* 0x000fe400078f38ff */
[----:B0-----:R-:W-:-:S13]  /*0160*/  ISETP.NE.AND P0, PT, R3, RZ, PT ;  /* 0x000000ff0300720c */ /* 0x001fda0003f05270 */
[----:B------:R-:W-:Y:S05]  /*0170*/  @P0 BRA `(.L_x_2) ;  /* 0x0000000000480947 */ /* 0x000fea0003800000 */
[----:B------:R-:W0:Y:S01]  /*0180*/  S2UR UR8, SR_CgaCtaId ;  /* 0x00000000000879c3 */ /* 0x000e220000008800 */
[----:B------:R-:W-:Y:S01]  /*0190*/  UMOV UR4, 0x400 ;  /* 0x0000040000047882 */ /* 0x000fe20000000000 */
[----:B------:R-:W-:Y:S01]  /*01a0*/  UMOV UR5, 0x1 ;  /* 0x0000000100057882 */ /* 0x000fe20000000000 */
[----:B------:R-:W-:Y:S01]  /*01b0*/  UMOV UR6, 0xa ;  /* 0x0000000a00067882 */ /* 0x000fe20000000000 */
[----:B------:R-:W-:Y:S01]  /*01c0*/  ELECT P0, URZ, PT ;  /* 0x00000000003f782f */ /* 0x000fe20003800000 */
[----:B------:R-:W-:-:S04]  /*01d0*/  UIADD3 UR6, -UR6, 0x100000, URZ ;  /* 0x0010000006067890 */ /* 0x000fc8000fffe13f */
[----:B------:R-:W-:Y:S02]  /*01e0*/  USHF.L.U32 UR7, UR6, 0xb, URZ ;  /* 0x0000000b06077899 */ /* 0x000fe4000800063f */
[----:B------:R-:W-:Y:S02]  /*01f0*/  USHF.L.U32 UR6, UR6, 0x1, URZ ;  /* 0x0000000106067899 */ /* 0x000fe4000800063f */
[----:B0-----:R-:W-:Y:S02]  /*0200*/  ULEA UR8, UR8, UR4, 0x18 ;  /* 0x0000000408087291 */ /* 0x001fe4000f8ec03f */
[----:B------:R-:W-:-:S04]  /*0210*/  UIADD3 UR4, -UR5, 0x100000, URZ ;  /* 0x0010000005047890 */ /* 0x000fc8000fffe13f */
[----:B------:R-:W-:Y:S02]  /*0220*/  USHF.L.U32 UR5, UR4, 0xb, URZ ;  /* 0x0000000b04057899 */ /* 0x000fe4000800063f */
[----:B------:R-:W-:Y:S01]  /*0230*/  USHF.L.U32 UR4, UR4, 0x1, URZ ;  /* 0x0000000104047899 */ /* 0x000fe2000800063f */
[----:B------:R-:W0:Y:S11]  /*0240*/  FENCE.VIEW.ASYNC.S ;  /* 0x00000000000073c6 */ /* 0x000e360000000000 */
[----:B0-----:R0:W1:Y:S01]  /*0250*/  SYNCS.EXCH.64 URZ, [UR8], UR4 ;  /* 0x00000004083f75b2 */ /* 0x0010620008000100 */
[----:B------:R0:W2:Y:S01]  /*0260*/  SYNCS.EXCH.64 URZ, [UR8+0x10], UR6 ;  /* 0x00001006083f75b2 */ /* 0x0000a20008000100 */
[----:B------:R0:W3:Y:S01]  /*0270*/  SYNCS.EXCH.64 URZ, [UR8+0x8], UR4 ;  /* 0x00000804083f75b2 */ /* 0x0000e20008000100 */
[----:B------:R0:W4:Y:S01]  /*0280*/  SYNCS.EXCH.64 URZ, [UR8+0x18], UR6 ;  /* 0x00001806083f75b2 */ /* 0x0001220008000100 */
[----:B------:R-:W-:Y:S01]  /*0290*/  NOP ;  /* 0x0000000000007918 */ /* 0x000fe20000000000 */
.L_x_2:
[----:B0-----:R-:W0:Y:S01]  /*02a0*/  S2UR UR8, SR_CTAID.X ;  /* 0x00000000000879c3 */ /* 0x001e220000002500 */
[----:B------:R-:W-:Y:S01]  /*02b0*/  LOP3.LUT R4, R4, 0xffffff80, RZ, 0xc0, !PT ;  /* 0xffffff8004047812 */ /* 0x000fe200078ec0ff */
[----:B------:R-:W5:Y:S01]  /*02c0*/  SHFL.IDX PT, R0, R0, RZ, 0x1f ;  /* 0x00001fff00007589 */ /* 0x000f6200000e0000 */
[----:B------:R-:W-:Y:S01]  /*02d0*/  SHF.R.S32.HI R12, RZ, 0x1f, R3 ;  /* 0x0000001fff0c7819 */ /* 0x000fe20000011403 */
[----:B------:R-:W-:Y:S01]  /*02e0*/  ULDC UR4, c[0x0][0x150] ;  /* 0x0000540000047ab9 */ /* 0x000fe20000000800 */
[----:B------:R-:W-:Y:S01]  /*02f0*/  ELECT P0, URZ, PT ;  /* 0x00000000003f782f */ /* 0x000fe20003800000 */
[----:B------:R-:W-:Y:S01]  /*0300*/  IMAD.IADD R8, R63, 0x1, -R4 ;  /* 0x000000013f087824 */ /* 0x000fe200078e0a04 */
[----:B------:R-:W-:Y:S01]  /*0310*/  LEA.HI R12, R12, R3, RZ, 0x2 ;  /* 0x000000030c0c7211 */ /* 0x000fe200078f10ff */
[----:B------:R-:W1:Y:S01]  /*0320*/  S2R R4, SR_CTAID.Y ;  /* 0x0000000000047919 */ /* 0x000e620000002600 */
[----:B------:R-:W2:Y:S01]  /*0330*/  LDC R11, c[0x0][0x144] ;  /* 0x00005100ff0b7b82 */ /* 0x000ea20000000800 */
[----:B------:R-:W-:Y:S01]  /*0340*/  NOP ;  /* 0x0000000000007918 */ /* 0x000fe20000000000 */
[----:B------:R-:W-:Y:S01]  /*0350*/  SHF.R.S32.HI R7, RZ, 0x1f, R8 ;  /* 0x0000001fff077819 */ /* 0x000fe20000011408 */
[----:B------:R-:W-:Y:S01]  /*0360*/  NOP ;  /* 0x0000000000007918 */ /* 0x000fe20000000000 */
[----:B------:R-:W-:Y:S01]  /*0370*/  LOP3.LUT R12, R12, 0x3ffffffc, RZ, 0xc0, !PT ;  /* 0x3ffffffc0c0c7812 */ /* 0x000fe200078ec0ff */
[----:B------:R-:W-:Y:S01]  /*0380*/  IMAD.MOV.U32 R22, RZ, RZ, 0x1 ;  /* 0x00000001ff167424 */ /* 0x000fe200078e00ff */
[----:B------:R-:W-:-:S02]  /*0390*/  LEA.HI R7, R7, R8, RZ, 0x3 ;  /* 0x0000000807077211 */ /* 0x000fc400078f18ff */
[----:B------:R-:W-:Y:S01]  /*03a0*/  ISETP.NE.AND P3, PT, R5, RZ, PT ;  /* 0x000000ff0500720c */ /* 0x000fe20003f65270 */
[----:B------:R-:W-:Y:S01]  /*03b0*/  IMAD.IADD R3, R3, 0x1, -R12 ;  /* 0x0000000103037824 */ /* 0x000fe200078e0a0c */
[--C-:B------:R-:W-:Y:S01]  /*03c0*/  SHF.R.S32.HI R9, RZ, 0x3, R7.reuse ;  /* 0x00000003ff097819 */ /* 0x100fe20000011407 */
[----:B------:R-:W3:Y:S01]  /*03d0*/  LDC R12, c[0x0][0x140] ;  /* 0x00005000ff0c7b82 */ /* 0x000ee20000000800 */
[----:B------:R-:W-:Y:S02]  /*03e0*/  SHF.R.S32.HI R10, RZ, 0x1f, R7 ;  /* 0x0000001fff0a7819 */ /* 0x000fe40000011407 */
[----:B0-----:R-:W-:Y:S02]  /*03f0*/  I2FP.F32.U32 R7, UR8 ;  /* 0x0000000800077c45 */ /* 0x001fe40008201000 */
[----:B------:R-:W-:Y:S02]  /*0400*/  LEA.HI R10, R10, R9, RZ, 0x2 ;  /* 0x000000090a0a7211 */ /* 0x000fe400078f10ff */
[----:B-----5:R-:W-:Y:S01]  /*0410*/  ISETP.NE.OR P0, PT, R0, RZ, !P0 ;  /* 0x000000ff0000720c */ /* 0x020fe20004705670 */
[----:B------:R-:W-:Y:S01]  /*0420*/  FMUL R7, R7, UR4 ;  /* 0x0000000407077c20 */ /* 0x000fe20008400000 */
[----:B------:R-:W-:Y:S01]  /*0430*/  LOP3.LUT R10, R10, 0xfffffffc, RZ, 0xc0, !PT ;  /* 0xfffffffc0a0a7812 */ /* 0x000fe200078ec0ff */
[----:B------:R-:W-:-:S04]  /*0440*/  ULDC UR4, c[0x0][0x154] ;  /* 0x0000550000047ab9 */ /* 0x000fc80000000800 */
[----:B------:R-:W0:Y:S01]  /*0450*/  F2I.U32.TRUNC.NTZ R7, R7 ;  /* 0x0000000700077305 */ /* 0x000e22000020f000 */
[----:B------:R-:W-:-:S04]  /*0460*/  IMAD.IADD R10, R9, 0x1, -R10 ;  /* 0x00000001090a7824 */ /* 0x000fc800078e0a0a */
[----:B------:R-:W-:Y:S01]  /*0470*/  IMAD R10, R3, 0x4, R10 ;  /* 0x00000004030a7824 */ /* 0x000fe200078e020a */
[----:B------:R-:W-:Y:S01]  /*0480*/  VOTEU.ALL UP0, P0 ;  /* 0x00000000003f7886 */ /* 0x000fe20000000000 */
[----:B------:R-:W-:Y:S02]  /*0490*/  VOTEU.ALL UP1, P0 ;  /* 0x00000000003f7886 */ /* 0x000fe40000020000 */
[----:B------:R-:W-:Y:S01]  /*04a0*/  IMAD.SHL.U32 R19, R10, 0x4, RZ ;  /* 0x000000040a137824 */ /* 0x000fe200078e00ff */
[----:B------:R-:W-:Y:S01]  /*04b0*/  SHF.R.S32.HI R3, RZ, 0x1f, R10 ;  /* 0x0000001fff037819 */ /* 0x000fe2000001140a */
[----:B------:R-:W5:Y:S01]  /*04c0*/  @!UP0 S2UR UR7, SR_CgaCtaId ;  /* 0x00000000000789c3 */ /* 0x000f620000008800 */
[----:B------:R-:W-:Y:S01]  /*04d0*/  @!UP0 UMOV UR6, 0x400 ;  /* 0x0000040000068882 */ /* 0x000fe20000000000 */
[----:B---3--:R-:W-:Y:S01]  /*04e0*/  ISETP.EQ.U32.AND P2, PT, R12, 0x1, PT ;  /* 0x000000010c00780c */ /* 0x008fe20003f42070 */
[----:B0-----:R-:W-:Y:S01]  /*04f0*/  IMAD.MOV R14, RZ, RZ, -R7 ;  /* 0x000000ffff0e7224 */ /* 0x001fe200078e0a07 */
[----:B------:R-:W-:-:S02]  /*0500*/  LEA.HI R0, R3, R10, RZ, 0x2 ;  /* 0x0000000a03007211 */ /* 0x000fc400078f10ff */
[----:B------:R-:W-:Y:S01]  /*0510*/  LOP3.LUT R19, R10, 0xc, R19, 0x78, !PT ;  /* 0x0000000c0a137812 */ /* 0x000fe200078e7813 */
[----:B--2---:R-:W-:Y:S01]  /*0520*/  IMAD R3, R11, R14, UR8 ;  /* 0x000000080b037e24 */ /* 0x004fe2000f8e020e */
[----:B------:R-:W-:Y:S01]  /*0530*/  LOP3.LUT R9, R0, 0xfffffffc, RZ, 0xc0, !PT ;  /* 0xfffffffc00097812 */ /* 0x000fe200078ec0ff */
[----:B------:R-:W0:Y:S01]  /*0540*/  LDC R7, c[0x0][0x148] ;  /* 0x00005200ff077b82 */ /* 0x000e220000000800 */
[----:B-1----:R-:W-:-:S03]  /*0550*/  I2FP.F32.U32 R11, R4 ;  /* 0x00000004000b7245 */ /* 0x002fc60000201000 */
[----:B------:R-:W-:Y:S01]  /*0560*/  IMAD.IADD R0, R10, 0x1, -R9 ;  /* 0x000000010a007824 */ /* 0x000fe200078e0a09 */
[----:B------:R-:W-:Y:S01]  /*0570*/  SHF.R.S32.HI R9, RZ, 0x1f, R2 ;  /* 0x0000001fff097819 */ /* 0x000fe20000011402 */
[----:B------:R-:W-:Y:S01]  /*0580*/  FMUL R11, R11, UR4 ;  /* 0x000000040b0b7c20 */ /* 0x000fe20008400000 */
[----:B------:R-:W-:Y:S01]  /*0590*/  UMOV UR4, 0x20 ;  /* 0x0000002000047882 */ /* 0x000fe20000000000 */
[----:B------:R-:W-:Y:S01]  /*05a0*/  VIADD R10, R5, 0xffffffff ;  /* 0xffffffff050a7836 */ /* 0x000fe20000000000 */
[----:B------:R-:W-:Y:S01]  /*05b0*/  ISETP.NE.AND P4, PT, R0, R3, PT ;  /* 0x000000030000720c */ /* 0x000fe20003f85270 */
[----:B------:R-:W-:-:S04]  /*05c0*/  @!UP0 UIADD3 UR4, -UR4, 0x100000, URZ ;  /* 0x0010000004048890 */ /* 0x000fc8000fffe13f */
[----:B------:R-:W-:Y:S02]  /*05d0*/  @!UP0 USHF.L.U32 UR5, UR4, 0xb, URZ ;  /* 0x0000000b04058899 */ /* 0x000fe4000800063f */
[----:B------:R-:W-:Y:S01]  /*05e0*/  @!UP0 USHF.L.U32 UR4, UR4, 0x1, URZ ;  /* 0x0000000104048899 */ /* 0x000fe2000800063f */
[----:B------:R-:W-:Y:S01]  /*05f0*/  LEA.HI R9, R9, R2, RZ, 0x2 ;  /* 0x0000000209097211 */ /* 0x000fe200078f10ff */
[----:B------:R-:W1:Y:S01]  /*0600*/  F2I.U32.TRUNC.NTZ R11, R11 ;  /* 0x0000000b000b7305 */ /* 0x000e62000020f000 */
[----:B------:R-:W-:Y:S01]  /*0610*/  ISETP.GE.U32.AND P6, PT, R10, 0x2, PT ;  /* 0x000000020a00780c */ /* 0x000fe20003fc6070 */
[----:B-----5:R-:W-:Y:S01]  /*0620*/  @!UP0 ULEA UR6, UR7, UR6, 0x18 ;  /* 0x0000000607068291 */ /* 0x020fe2000f8ec03f */
[----:B------:R-:W-:Y:S01]  /*0630*/  LOP3.LUT R9, R9, 0xfffffffc, RZ, 0xc0, !PT ;  /* 0xfffffffc09097812 */ /* 0x000fe200078ec0ff */
[----:B------:R-:W-:Y:S01]  /*0640*/  VOTEU.ALL UP0, P0 ;  /* 0x00000000003f7886 */ /* 0x000fe20000000000 */
[----:B------:R-:W-:-:S03]  /*0650*/  LOP3.LUT P0, RZ, R8, 0x7, RZ, 0xc0, !PT ;  /* 0x0000000708ff7812 */ /* 0x000fc6000780c0ff */
[----:B------:R-:W-:Y:S01]  /*0660*/  IMAD.IADD R0, R2, 0x1, -R9 ;  /* 0x0000000102007824 */ /* 0x000fe200078e0a09 */
[----:B------:R-:W-:Y:S02]  /*0670*/  ISETP.LT.U32.AND P0, PT, R19, 0x8, !P0 ;  /* 0x000000081300780c */ /* 0x000fe40004701070 */
[----:B------:R-:W-:Y:S02]  /*0680*/  @P4 SHF.R.S32.HI R2, RZ, 0x1f, R19 ;  /* 0x0000001fff024819 */ /* 0x000fe40000011413 */
[----:B------:R-:W-:Y:S01]  /*0690*/  ISETP.NE.AND P1, PT, R0, 0x3, PT ;  /* 0x000000030000780c */ /* 0x000fe20003f25270 */
[----:B------:R-:W2:Y:S02]  /*06a0*/  FENCE.VIEW.ASYNC.S ;  /* 0x00000000000073c6 */ /* 0x000ea40000000000 */
[----:B--2---:R2:W3:Y:S01]  /*06b0*/  @!UP0 SYNCS.EXCH.64 URZ, [UR6+0x30], UR4 ;  /* 0x00003004063f85b2 */ /* 0x0044e20008000100 */
[----:B-1----:R-:W-:Y:S01]  /*06c0*/  IMAD.MOV R20, RZ, RZ, -R11 ;  /* 0x000000ffff147224 */ /* 0x002fe200078e0a0b */
[----:B------:R-:W-:-:S02]  /*06d0*/  @P4 LEA.HI R2, R2, R19, RZ, 0x2 ;  /* 0x0000001302024211 */ /* 0x000fc400078f10ff */
[----:B------:R-:W-:Y:S01]  /*06e0*/  ISETP.EQ.OR P1, PT, R0, RZ, !P1 ;  /* 0x000000ff0000720c */ /* 0x000fe20004f22670 */
[----:B0-----:R-:W-:Y:S01]  /*06f0*/  IMAD R9, R7, R20, R4 ;  /* 0x0000001407097224 */ /* 0x001fe200078e0204 */
[----:B------:R-:W-:Y:S02]  /*0700*/  @P4 SHF.R.S32.HI R2, RZ, 0x2, R2 ;  /* 0x00000002ff024819 */ /* 0x000fe40000011402 */
[----:B------:R-:W-:Y:S02]  /*0710*/  ISETP.EQ.AND P1, PT, R5, RZ, P1 ;  /* 0x000000ff0500720c */ /* 0x000fe40000f22270 */
[----:B------:R-:W-:Y:S02]  /*0720*/  @P4 ISETP.NE.AND P5, PT, R2, R9, PT ;  /* 0x000000090200420c */ /* 0x000fe40003fa5270 */
[----:B------:R-:W-:Y:S02]  /*0730*/  SEL R9, RZ, 0x1, !P0 ;  /* 0x00000001ff097807 */ /* 0x000fe40004000000 */
[----:B------:R-:W-:-:S02]  /*0740*/  @P4 SEL R22, RZ, 0x1, P5 ;  /* 0x00000001ff164807 */ /* 0x000fc40002800000 */
[----:B------:R-:W-:Y:S01]  /*0750*/  SEL R18, RZ, 0x1, !P1 ;  /* 0x00000001ff127807 */ /* 0x000fe20004800000 */
[----:B------:R2:W0:Y:S01]  /*0760*/  @!UP1 SYNCS.EXCH.64 URZ, [UR6+0x38], UR4 ;  /* 0x00003804063f95b2 */ /* 0x0004220008000100 */
[----:B------:R-:W-:Y:S01]  /*0770*/  LOP3.LUT R22, R22, R9, RZ, 0xc0, !PT ;  /* 0x0000000916167212 */ /* 0x000fe200078ec0ff */
[----:B------:R-:W-:Y:S01]  /*0780*/  NOP ;  /* 0x0000000000007918 */ /* 0x000fe20000000000 */
[----:B------:R-:W-:Y:S02]  /*0790*/  LOP3.LUT R11, R63, 0x7f, RZ, 0xc0, !PT ;  /* 0x0000007f3f0b7812 */ /* 0x000fe400078ec0ff */
[----:B------:R-:W-:Y:S01]  /*07a0*/  SEL R18, R18, 0x2, P6 ;  /* 0x0000000212127807 */ /* 0x000fe20003000000 */
[----:B--23--:R-:W-:Y:S06]  /*07b0*/  @!P2 BRA `(.L_x_3) ;  /* 0x000000000008a947 */ /* 0x00cfec0003800000 */
[----:B0---4-:R-:W-:Y:S01]  /*07c0*/  UCGABAR_ARV ;  /* 0x00000000000079c7 */ /* 0x011fe20008000000 */
[----:B------:R-:W-:Y:S05]  /*07d0*/  BRA `(.L_x_4) ;  /* 0x0000000000047947 */ /* 0x000fea0003800000 */
.L_x_3:
[----:B0---4-:R-:W-:Y:S01]  /*07e0*/  NOP ;  /* 0x0000000000007918 */ /* 0x011fe20000000000 */
.L_x_4:
[----:B------:R-:W0:Y:S01]  /*07f0*/  LDC R2, c[0x0][0x65c] ;  /* 0x00019700ff027b82 */ /* 0x000e220000000800 */
[----:B------:R-:W-:Y:S02]  /*0800*/  IMAD.U32 R8, RZ, RZ, UR8 ;  /* 0x00000008ff087e24 */ /* 0x000fe4000f8e00ff */
[----:B------:R-:W-:Y:S01]  /*0810*/  IMAD.MOV.U32 R9, RZ, RZ, RZ ;  /* 0x000000ffff097224 */ /* 0x000fe200078e00ff */
[----:B0-----:R-:W-:-:S04]  /*0820*/  ISETP.NE.AND P1, PT, R2, 0x1, PT ;  /* 0x000000010200780c */ /* 0x001fc80003f25270 */
[----:B------:R-:W-:-:S09]  /*0830*/  P2R R5, PR, RZ, 0x2 ;  /* 0x00000002ff057803 */ /* 0x000fd20000000000 */
[----:B------:R-:W0:Y:S01]  /*0840*/  @P1 LDC R17, c[0x0][0x10] ;  /* 0x00000400ff111b82 */ /* 0x000e220000000800 */
[----:B------:R-:W-:Y:S02]  /*0850*/  @P1 IMAD.MOV.U32 R5, RZ, RZ, RZ ;  /* 0x000000ffff051224 */ /* 0x000fe400078e00ff */
[----:B------:R-:W-:-:S05]  /*0860*/  @P1 IMAD.MOV.U32 R15, RZ, RZ, RZ ;  /* 0x000000ffff0f1224 */ /* 0x000fca00078e00ff */
[----:B------:R-:W1:Y:S01]  /*0870*/  @!P1 LDC R13, c[0x0][0xc] ;  /* 0x00000300ff0d9b82 */ /* 0x000e620000000800 */
[----:B------:R-:W-:Y:S01]  /*0880*/  ULDC UR4, c[0x0][0xc] ;  /* 0x0000030000047ab9 */ /* 0x000fe20000000800 */
[----:B------:R-:W-:Y:S01]  /*0890*/  ULDC UR5, c[0x0][0x10] ;  /* 0x0000040000057ab9 */ /* 0x000fe20000000800 */
[----:B------:R-:W-:Y:S01]  /*08a0*/  ULDC UR6, c[0x0][0x14] ;  /* 0x0000050000067ab9 */ /* 0x000fe20000000800 */
[----:B------:R-:W-:-:S04]  /*08b0*/  UIMAD.WIDE.U32 UR4, UR4, UR5, URZ ;  /* 0x00000005040472a5 */ /* 0x000fc8000f8e003f */
[----:B------:R-:W-:Y:S02]  /*08c0*/  UIMAD.WIDE.U32 UR38, UR4, UR6, URZ ;  /* 0x00000006042672a5 */ /* 0x000fe4000f8e003f */
[----:B------:R-:W-:-:S04]  /*08d0*/  UIMAD UR37, UR5, UR6, URZ ;  /* 0x00000006052572a4 */ /* 0x000fc8000f8e023f */
[----:B------:R-:W-:Y:S01]  /*08e0*/  UIADD3 UR37, UR39, UR37, URZ ;  /* 0x0000002527257290 */ /* 0x000fe2000fffe03f */
[----:B0-----:R-:W-:-:S04]  /*08f0*/  @P1 IMAD.WIDE.U32 R16, R17, UR8, R4 ;  /* 0x0000000811101c25 */ /* 0x001fc8000f8e0004 */
[----:B------:R-:W-:Y:S02]  /*0900*/  @P1 IMAD.IADD R17, R17, 0x1, R15 ;  /* 0x0000000111111824 */ /* 0x000fe400078e020f */
[----:B-1----:R-:W-:-:S04]  /*0910*/  @!P1 IMAD.WIDE.U32 R8, R4, R13, R8 ;  /* 0x0000000d04089225 */ /* 0x002fc800078e0008 */
[----:B------:R-:W-:Y:S02]  /*0920*/  @!P1 IMAD.MOV.U32 R16, RZ, RZ, R8 ;  /* 0x000000ffff109224 */ /* 0x000fe400078e0008 */
[----:B------:R-:W-:Y:S01]  /*0930*/  @!P1 IMAD.MOV.U32 R17, RZ, RZ, R9 ;  /* 0x000000ffff119224 */ /* 0x000fe200078e0009 */
[----:B------:R-:W-:Y:S06]  /*0940*/  @!P2 BRA `(.L_x_5) ;  /* 0x00000000000ca947 */ /* 0x000fec0003800000 */
[----:B------:R-:W-:Y:S01]  /*0950*/  UCGABAR_WAIT ;  /* 0x0000000000007dc7 */ /* 0x000fe20008000000 */
[----:B------:R-:W-:Y:S01]  /*0960*/  CCTL.IVALL ;  /* 0x00000000ff00798f */ /* 0x000fe20002000000 */
[----:B------:R-:W-:Y:S05]  /*0970*/  BRA `(.L_x_6) ;  /* 0x0000000000047947 */ /* 0x000fea0003800000 */
.L_x_5:
[----:B------:R-:W-:Y:S06]  /*0980*/  BAR.SYNC.DEFER_BLOCKING 0x0 ;  /* 0x0000000000007b1d */ /* 0x000fec0000010000 */
.L_x_6:
[----:B------:R-:W-:Y:S05]  /*0990*/  @!P3 BRA `(.L_x_7) ;  /* 0x000000440004b947 */ /* 0x000fea0003800000 */
[----:B------:R-:W-:-:S13]  /*09a0*/  ISETP.GT.U32.AND P0, PT, R10, 0x1, PT ;  /* 0x000000010a00780c */ /* 0x000fda0003f04070 */
[----:B------:R-:W-:Y:S05]  /*09b0*/  @P0 EXIT ;  /* 0x000000000000094d */ /* 0x000fea0003800000 */
[----:B------:R-:W-:Y:S01]  /*09c0*/  ULDC.64 UR4, c[0x0][0x650] ;  /* 0x0001940000047ab9 */ /* 0x000fe20000000a00 */
[----:B------:R-:W-:Y:S01]  /*09d0*/  PRMT R0, RZ, 0x7610, R0 ;  /* 0x00007610ff007816 */ /* 0x000fe20000000000 */
[----:B------:R-:W-:Y:S01]  /*09e0*/  IMAD.MOV.U32 R71, RZ, RZ, -0x1 ;  /* 0xffffffffff477424 */ /* 0x000fe200078e00ff */
[----:B------:R-:W-:Y:S01]  /*09f0*/  ISETP.GE.U32.AND P0, PT, R16, UR4, PT ;  /* 0x0000000410007c0c */ /* 0x000fe2000bf06070 */
[----:B------:R-:W-:Y:S02]  /*0a00*/  IMAD.MOV.U32 R70, RZ, RZ, -0x1 ;  /* 0xffffffffff467424 */ /* 0x000fe400078e00ff */
[----:B------:R-:W-:Y:S01]  /*0a10*/  IMAD.MOV.U32 R69, RZ, RZ, -0x1 ;  /* 0xffffffffff457424 */ /* 0x000fe200078e00ff */
[----:B------:R-:W-:-:S13]  /*0a20*/  ISETP.GE.U32.AND.EX P0, PT, R17, UR5, PT, P0 ;  /* 0x0000000511007c0c */ /* 0x000fda000bf06100 */
[----:B------:R-:W-:Y:S05]  /*0a30*/  @P0 BRA `(.L_x_8) ;  /* 0x0000000400280947 */ /* 0x000fea0003800000 */
[----:B------:R-:W0:Y:S01]  /*0a40*/  LDC.64 R24, c[0x0][0x628] ;  /* 0x00018a00ff187b82 */ /* 0x000e220000000a00 */
[----:B------:R-:W-:Y:S02]  /*0a50*/  IMAD.MOV.U32 R8, RZ, RZ, R16 ;  /* 0x000000ffff087224 */ /* 0x000fe400078e0010 */
[----:B------:R-:W-:-:S05]  /*0a60*/  IMAD.MOV.U32 R9, RZ, RZ, R17 ;  /* 0x000000ffff097224 */ /* 0x000fca00078e0011 */
[----:B------:R-:W1:Y:S08]  /*0a70*/  LDC R0, c[0x0][0x630] ;  /* 0x00018c00ff007b82 */ /* 0x000e700000000800 */
[----:B------:R-:W2:Y:S01]  /*0a80*/  LDC.64 R26, c[0x0][0x620] ;  /* 0x00018800ff1a7b82 */ /* 0x000ea20000000a00 */
[----:B0-----:R-:W-:-:S04]  /*0a90*/  ISETP.NE.U32.AND P0, PT, R24, RZ, PT ;  /* 0x000000ff1800720c */ /* 0x001fc80003f05070 */
[----:B------:R-:W-:-:S13]  /*0aa0*/  ISETP.NE.AND.EX P0, PT, R25, RZ, PT, P0 ;  /* 0x000000ff1900720c */ /* 0x000fda0003f05300 */
[----:B-12---:R-:W-:Y:S05]  /*0ab0*/  @!P0 BRA `(.L_x_9) ;  /* 0x0000000000288947 */ /* 0x006fea0003800000 */
[----:B------:R-:W0:Y:S02]  /*0ac0*/  LDC R15, c[0x0][0x634] ;  /* 0x00018d00ff0f7b82 */ /* 0x000e240000000800 */
[----:B0-----:R-:W-:-:S05]  /*0ad0*/  IADD3 R15, P0, R16, R15, RZ ;  /* 0x0000000f100f7210 */ /* 0x001fca0007f1e0ff */
[----:B------:R-:W-:-:S04]  /*0ae0*/  IMAD.X R21, RZ, RZ, R17, P0 ;  /* 0x000000ffff157224 */ /* 0x000fc800000e0611 */
[----:B------:R-:W-:-:S04]  /*0af0*/  IMAD.WIDE.U32 R8, R21, R24, RZ ;  /* 0x0000001815087225 */ /* 0x000fc800078e00ff */
[----:B------:R-:W-:-:S04]  /*0b00*/  IMAD.WIDE.U32 R12, P0, R15, R25, R8 ;  /* 0x000000190f0c7225 */ /* 0x000fc80007800008 */
[----:B------:R-:W-:-:S04]  /*0b10*/  IMAD.WIDE.U32 R8, R15, R24, RZ ;  /* 0x000000180f087225 */ /* 0x000fc800078e00ff */
[----:B------:R-:W-:Y:S01]  /*0b20*/  IMAD.X R15, RZ, RZ, RZ, P0 ;  /* 0x000000ffff0f7224 */ /* 0x000fe200000e06ff */
[----:B------:R-:W-:Y:S01]  /*0b30*/  IADD3 RZ, P0, R9, R12, RZ ;  /* 0x0000000c09ff7210 */ /* 0x000fe20007f1e0ff */
[----:B------:R-:W-:-:S04]  /*0b40*/  IMAD.MOV.U32 R14, RZ, RZ, R13 ;  /* 0x000000ffff0e7224 */ /* 0x000fc800078e000d */
[----:B------:R-:W-:-:S08]  /*0b50*/  IMAD.WIDE.U32.X R8, R21, R25, R14, P0 ;  /* 0x0000001915087225 */ /* 0x000fd000000e040e */
.L_x_9:
[----:B------:R-:W0:Y:S01]  /*0b60*/  LDC.64 R28, c[0x0][0x640] ;  /* 0x00019000ff1c7b82 */ /* 0x000e220000000a00 */
[--C-:B------:R-:W-:Y:S01]  /*0b70*/  SHF.R.U64 R69, R8, R0, R9.reuse ;  /* 0x0000000008457219 */ /* 0x100fe20000001209 */
[----:B------:R-:W-:Y:S01]  /*0b80*/  IMAD R20, R7, R20, R4 ;  /* 0x0000001407147224 */ /* 0x000fe200078e0204 */
[----:B------:R-:W-:Y:S02]  /*0b90*/  SHF.R.U32.HI R0, RZ, R0, R9 ;  /* 0x00000000ff007219 */ /* 0x000fe40000011609 */
[----:B------:R-:W-:-:S03]  /*0ba0*/  IADD3 R5, P0, RZ, -R69, RZ ;  /* 0x80000045ff057210 */ /* 0x000fc60007f1e0ff */
[----:B------:R-:W1:Y:S02]  /*0bb0*/  LDC R12, c[0x0][0x618] ;  /* 0x00018600ff0c7b82 */ /* 0x000e640000000800 */
[----:B------:R-:W-:-:S04]  /*0bc0*/  IMAD.X R9, RZ, RZ, ~R0, P0 ;  /* 0x000000ffff097224 */ /* 0x000fc800000e0e00 */
[-C--:B------:R-:W-:Y:S02]  /*0bd0*/  IMAD R0, R9, R26.reuse, RZ ;  /* 0x0000001a09007224 */ /* 0x080fe400078e02ff */
[----:B------:R-:W2:Y:S01]  /*0be0*/  LDC R14, c[0x0][0x608] ;  /* 0x00018200ff0e7b82 */ /* 0x000ea20000000800 */
[----:B------:R-:W-:-:S04]  /*0bf0*/  IMAD.WIDE.U32 R8, R5, R26, R16 ;  /* 0x0000001a05087225 */ /* 0x000fc800078e0010 */
[----:B------:R-:W-:Y:S02]  /*0c00*/  IMAD R5, R5, R27, R0 ;  /* 0x0000001b05057224 */ /* 0x000fe400078e0200 */
[----:B------:R-:W-:Y:S01]  /*0c10*/  IMAD.MOV.U32 R27, RZ, RZ, 0x1 ;  /* 0x00000001ff1b7424 */ /* 0x000fe200078e00ff */
[----:B------:R-:W3:Y:S01]  /*0c20*/  LDC R24, c[0x0][0x658] ;  /* 0x00019600ff187b82 */ /* 0x000ee20000000800 */
[----:B------:R-:W-:Y:S01]  /*0c30*/  IMAD.IADD R5, R9, 0x1, R5 ;  /* 0x0000000109057824 */ /* 0x000fe200078e0205 */
[----:B0-----:R-:W-:Y:S01]  /*0c40*/  ISETP.NE.U32.AND P0, PT, R28, RZ, PT ;  /* 0x000000ff1c00720c */ /* 0x001fe20003f05070 */
[----:B------:R-:W-:-:S03]  /*0c50*/  IMAD.MOV.U32 R9, RZ, RZ, -0x1 ;  /* 0xffffffffff097424 */ /* 0x000fc600078e00ff */
[----:B------:R-:W-:Y:S02]  /*0c60*/  ISETP.NE.AND.EX P0, PT, R29, RZ, PT, P0 ;  /* 0x000000ff1d00720c */ /* 0x000fe40003f05300 */
[----:B------:R-:W0:Y:S01]  /*0c70*/  LDC R21, c[0x0][0x600] ;  /* 0x00018000ff157b82 */ /* 0x000e220000000800 */
[-CC-:B-1----:R-:W-:Y:S02]  /*0c80*/  SHF.R.U64 R10, R8, R12.reuse, R5.reuse ;  /* 0x0000000c080a7219 */ /* 0x182fe40000001205 */
[----:B------:R-:W-:-:S05]  /*0c90*/  SHF.R.U32.HI R5, RZ, R12, R5 ;  /* 0x0000000cff057219 */ /* 0x000fca0000011605 */
[----:B------:R-:W1:Y:S01]  /*0ca0*/  LDC R23, c[0x0][0x648] ;  /* 0x00019200ff177b82 */ /* 0x000e620000000800 */
[-CC-:B--2---:R-:W-:Y:S02]  /*0cb0*/  SHF.R.U64 R30, R10, R14.reuse, R5.reuse ;  /* 0x0000000e0a1e7219 */ /* 0x184fe40000001205 */
[----:B------:R-:W-:-:S05]  /*0cc0*/  SHF.R.U32.HI R5, RZ, R14, R5 ;  /* 0x0000000eff057219 */ /* 0x000fca0000011605 */
[----:B------:R-:W2:Y:S01]  /*0cd0*/  LDC R25, c[0x0][0x638] ;  /* 0x00018e00ff197b82 */ /* 0x000ea20000000800 */
[-CC-:B---3--:R-:W-:Y:S02]  /*0ce0*/  SHF.R.U64 R14, R30, R24.reuse, R5.reuse ;  /* 0x000000181e0e7219 */ /* 0x188fe40000001205 */
[-C--:B------:R-:W-:Y:S02]  /*0cf0*/  SHF.L.U32 R0, R9, R24.reuse, RZ ;  /* 0x0000001809007219 */ /* 0x080fe400000006ff */
[----:B------:R-:W-:Y:S01]  /*0d00*/  SHF.R.U32.HI R5, RZ, R24, R5 ;  /* 0x00000018ff057219 */ /* 0x000fe20000011605 */
[----:B------:R-:W-:Y:S01]  /*0d10*/  IMAD.MOV.U32 R4, RZ, RZ, R14 ;  /* 0x000000ffff047224 */ /* 0x000fe200078e000e */
[----:B------:R-:W-:Y:S01]  /*0d20*/  LOP3.LUT R7, RZ, R0, RZ, 0x33, !PT ;  /* 0x00000000ff077212 */ /* 0x000fe200078e33ff */
[----:B------:R-:W3:Y:S01]  /*0d30*/  LDC R26, c[0x0][0x610] ;  /* 0x00018400ff1a7b82 */ /* 0x000ee20000000800 */
[----:B------:R-:W-:Y:S05]  /*0d40*/  @!P0 BRA `(.L_x_10) ;  /* 0x0000000000288947 */ /* 0x000fea0003800000 */
[----:B------:R-:W4:Y:S02]  /*0d50*/  LDC R13, c[0x0][0x64c] ;  /* 0x00019300ff0d7b82 */ /* 0x000f240000000800 */
[----:B----4-:R-:W-:-:S05]  /*0d60*/  IADD3 R13, P0, R14, R13, RZ ;  /* 0x0000000d0e0d7210 */ /* 0x010fca0007f1e0ff */
        /* <DEDUP_REMOVED lines=8> */
.L_x_10:
[----:B-1----:R-:W-:Y:S01]  /*0df0*/  SHF.R.U64 R4, R4, R23, R5 ;  /* 0x0000001704047219 */ /* 0x002fe20000001205 */
[----:B0-----:R-:W-:Y:S01]  /*0e00*/  VIADD R5, R21, 0xffffffff ;  /* 0xffffffff15057836 */ /* 0x001fe20000000000 */
[----:B------:R-:W-:Y:S02]  /*0e10*/  SHF.L.U32 R0, R27, R24, RZ ;  /* 0x000000181b007219 */ /* 0x000fe400000006ff */
[----:B------:R-:W-:Y:S01]  /*0e20*/  LOP3.LUT R7, R30, R7, RZ, 0xc0, !PT ;  /* 0x000000071e077212 */ /* 0x000fe200078ec0ff */
[----:B------:R-:W-:Y:S01]  /*0e30*/  IMAD.MOV R8, RZ, RZ, -R4 ;  /* 0x000000ffff087224 */ /* 0x000fe200078e0a04 */
[----:B------:R-:W-:Y:S02]  /*0e40*/  SEL R3, R3, R20, !P1 ;  /* 0x0000001403037207 */ /* 0x000fe40004800000 */
[----:B------:R-:W-:Y:S01]  /*0e50*/  LOP3.LUT R5, R10, R5, RZ, 0xc0, !PT ;  /* 0x000000050a057212 */ /* 0x000fe200078ec0ff */
[----:B------:R-:W-:Y:S02]  /*0e60*/  IMAD R4, R0, R4, R7 ;  /* 0x0000000400047224 */ /* 0x000fe400078e0207 */
[----:B--2---:R-:W-:-:S02]  /*0e70*/  IMAD R0, R8, R25, R14 ;  /* 0x0000001908007224 */ /* 0x004fc400078e020e */
[----:B---3--:R-:W-:Y:S02]  /*0e80*/  IMAD R3, R4, R26, R3 ;  /* 0x0000001a04037224 */ /* 0x008fe400078e0203 */
[----:B------:R-:W-:Y:S02]  /*0e90*/  IMAD.MOV.U32 R7, RZ, RZ, 0x1 ;  /* 0x00000001ff077424 */ /* 0x000fe400078e00ff */
[----:B------:R-:W-:-:S03]  /*0ea0*/  IMAD R4, R0, R21, R5 ;  /* 0x0000001500047224 */ /* 0x000fc600078e0205 */
[----:B------:R-:W-:Y:S02]  /*0eb0*/  PRMT R0, R7, 0x7610, R0 ;  /* 0x0000761007007816 */ /* 0x000fe40000000000 */
[----:B------:R-:W-:Y:S02]  /*0ec0*/  SEL R70, R4, R3, !P1 ;  /* 0x0000000304467207 */ /* 0x000fe40004800000 */
[----:B------:R-:W-:-:S07]  /*0ed0*/  SEL R71, R3, R4, !P1 ;  /* 0x0000000403477207 */ /* 0x000fce0004800000 */
.L_x_8:
[----:B------:R-:W-:-:S08]  /*0ee0*/  NOP ;  /* 0x0000000000007918 */ /* 0x000fd00000000000 */
[----:B------:R-:W0:Y:S02]  /*0ef0*/  USETMAXREG.TRY_ALLOC.CTAPOOL UP0, 0xe8 ;  /* 0x000000e8000079c8 */ /* 0x000e240008000600 */
[----:B0-----:R-:W-:-:S13]  /*0f00*/  PLOP3.LUT P0, PT, PT, PT, UP0, 0x80, 0x0 ;  /* 0x000000000000781c */ /* 0x001fda0003f0f008 */
[----:B------:R-:W-:Y:S05]  /*0f10*/  @!P0 BRA `(.L_x_8) ;  /* 0xfffffffc00f08947 */ /* 0x000fea000383ffff */
[----:B------:R-:W-:Y:S01]  /*0f20*/  ULDC.64 UR4, c[0x0][0x598] ;  /* 0x0001660000047ab9 */ /* 0x000fe20000000a00 */
[----:B------:R-:W-:Y:S01]  /*0f30*/  ULDC.64 UR40, c[0x0][0x208] ;  /* 0x0000820000287ab9 */ /* 0x000fe20000000a00 */
[----:B------:R-:W-:-:S04]  /*0f40*/  ISETP.NE.U32.AND P0, PT, RZ, UR4, PT ;  /* 0x00000004ff007c0c */ /* 0x000fc8000bf05070 */
[----:B------:R-:W-:-:S13]  /*0f50*/  ISETP.NE.AND.EX P0, PT, RZ, UR5, PT, P0 ;  /* 0x00000005ff007c0c */ /* 0x000fda000bf05300 */
[----:B------:R-:W-:Y:S05]  /*0f60*/  @!P0 BRA `(.L_x_11) ;  /* 0x00000000001c8947 */ /* 0x000fea0003800000 */
[----:B------:R-:W0:Y:S02]  /*0f70*/  LDC.64 R4, c[0x0][0x598] ;  /* 0x00016600ff047b82 */ /* 0x000e240000000a00 */
[----:B0-----:R-:W2:Y:S02]  /*0f80*/  LDG.E.64 R4, desc[UR40][R4.64] ;  /* 0x0000002804047981 */ /* 0x001ea4000c1e1b00 */
[----:B--2---:R-:W-:-:S04]  /*0f90*/  ISETP.NE.U32.AND P0, PT, R4, RZ, PT ;  /* 0x000000ff0400720c */ /* 0x004fc80003f05070 */
[----:B------:R-:W-:-:S13]  /*0fa0*/  ISETP.NE.AND.EX P0, PT, R5, RZ, PT, P0 ;  /* 0x000000ff0500720c */ /* 0x000fda0003f05300 */
[----:B------:R-:W-:Y:S05]  /*0fb0*/  @!P0 BRA `(.L_x_11) ;  /* 0x0000000000088947 */ /* 0x000fea0003800000 */
[----:B------:R0:W5:Y:S01]  /*0fc0*/  LD.E R23, desc[UR40][R4.64] ;  /* 0x0000002804177980 */ /* 0x000162000c101900 */
[----:B------:R-:W-:Y:S05]  /*0fd0*/  BRA `(.L_x_12) ;  /* 0x0000000000247947 */ /* 0x000fea0003800000 */
.L_x_11:
[----:B------:R-:W-:Y:S02]  /*0fe0*/  ULDC.64 UR4, c[0x0][0x588] ;  /* 0x0001620000047ab9 */ /* 0x000fe40000000a00 */
[----:B------:R-:W-:-:S04]  /*0ff0*/  ISETP.NE.U32.AND P0, PT, RZ, UR4, PT ;  /* 0x00000004ff007c0c */ /* 0x000fc8000bf05070 */
[----:B------:R-:W-:-:S13]  /*1000*/  ISETP.NE.AND.EX P0, PT, RZ, UR5, PT, P0 ;  /* 0x00000005ff007c0c */ /* 0x000fda000bf05300 */
[----:B------:R-:W-:Y:S05]  /*1010*/  @!P0 BRA `(.L_x_13) ;  /* 0x00000000000c8947 */ /* 0x000fea0003800000 */
[----:B------:R-:W0:Y:S02]  /*1020*/  LDC.64 R4, c[0x0][0x588] ;  /* 0x00016200ff047b82 */ /* 0x000e240000000a00 */
[----:B0-----:R1:W5:Y:S01]  /*1030*/  LDG.E R23, desc[UR40][R4.64] ;  /* 0x0000002804177981 */ /* 0x001362000c1e1900 */
[----:B------:R-:W-:Y:S05]  /*1040*/  BRA `(.L_x_12) ;  /* 0x0000000000087947 */ /* 0x000fea0003800000 */
.L_x_13:
[----:B------:R-:W-:Y:S02]  /*1050*/  ULDC UR4, c[0x0][0x580] ;  /* 0x0001600000047ab9 */ /* 0x000fe40000000800 */
[----:B------:R-:W-:-:S07]  /*1060*/  IMAD.U32 R23, RZ, RZ, UR4 ;  /* 0x00000004ff177e24 */ /* 0x000fce000f8e00ff */
.L_x_12:
[----:B------:R-:W-:Y:S02]  /*1070*/  ULDC.64 UR4, c[0x0][0x5a0] ;  /* 0x0001680000047ab9 */ /* 0x000fe40000000a00 */
[----:B------:R-:W-:-:S04]  /*1080*/  ISETP.NE.U32.AND P0, PT, RZ, UR4, PT ;  /* 0x00000004ff007c0c */ /* 0x000fc8000bf05070 */
[----:B------:R-:W-:-:S13]  /*1090*/  ISETP.NE.AND.EX P0, PT, RZ, UR5, PT, P0 ;  /* 0x00000005ff007c0c */ /* 0x000fda000bf05300 */
[----:B------:R-:W-:Y:S05]  /*10a0*/  @!P0 BRA `(.L_x_14) ;  /* 0x00000000001c8947 */ /* 0x000fea0003800000 */
[----:B01----:R-:W0:Y:S02]  /*10b0*/  LDC.64 R4, c[0x0][0x5a0] ;  /* 0x00016800ff047b82 */ /* 0x003e240000000a00 */
[----:B0-----:R-:W2:Y:S02]  /*10c0*/  LDG.E.64 R4, desc[UR40][R4.64] ;  /* 0x0000002804047981 */ /* 0x001ea4000c1e1b00 */
[----:B--2---:R-:W-:-:S04]  /*10d0*/  ISETP.NE.U32.AND P0, PT, R4, RZ, PT ;  /* 0x000000ff0400720c */ /* 0x004fc80003f05070 */
[----:B------:R-:W-:-:S13]  /*10e0*/  ISETP.NE.AND.EX P0, PT, R5, RZ, PT, P0 ;  /* 0x000000ff0500720c */ /* 0x000fda0003f05300 */
[----:B------:R-:W-:Y:S05]  /*10f0*/  @!P0 BRA `(.L_x_14) ;  /* 0x0000000000088947 */ /* 0x000fea0003800000 */
[----:B------:R0:W5:Y:S01]  /*1100*/  LD.E R58, desc[UR40][R4.64] ;  /* 0x00000028043a7980 */ /* 0x000162000c101900 */
[----:B------:R-:W-:Y:S05]  /*1110*/  BRA `(.L_x_15) ;  /* 0x0000000000247947 */ /* 0x000fea0003800000 */
.L_x_14:
[----:B------:R-:W-:Y:S02]  /*1120*/  ULDC.64 UR4, c[0x0][0x590] ;  /* 0x0001640000047ab9 */ /* 0x000fe40000000a00 */
[----:B------:R-:W-:-:S04]  /*1130*/  ISETP.NE.U32.AND P0, PT, RZ, UR4, PT ;  /* 0x00000004ff007c0c */ /* 0x000fc8000bf05070 */
[----:B------:R-:W-:-:S13]  /*1140*/  ISETP.NE.AND.EX P0, PT, RZ, UR5, PT, P0 ;  /* 0x00000005ff007c0c */ /* 0x000fda000bf05300 */
[----:B------:R-:W-:Y:S05]  /*1150*/  @!P0 BRA `(.L_x_16) ;  /* 0x00000000000c8947 */ /* 0x000fea0003800000 */
[----:B------:R-:W2:Y:S02]  /*1160*/  LDC.64 R58, c[0x0][0x590] ;  /* 0x00016400ff3a7b82 */ /* 0x000ea40000000a00 */
[----:B--2---:R2:W5:Y:S01]  /*1170*/  LDG.E R58, desc[UR40][R58.64] ;  /* 0x000000283a3a7981 */ /* 0x004562000c1e1900 */
[----:B------:R-:W-:Y:S05]  /*1180*/  BRA `(.L_x_15) ;  /* 0x0000000000087947 */ /* 0x000fea0003800000 */
.L_x_16:
[----:B------:R-:W-:Y:S02]  /*1190*/  ULDC UR4, c[0x0][0x584] ;  /* 0x0001610000047ab9 */ /* 0x000fe40000000800 */
[----:B------:R-:W-:-:S07]  /*11a0*/  IMAD.U32 R58, RZ, RZ, UR4 ;  /* 0x00000004ff3a7e24 */ /* 0x000fce000f8e00ff */
.L_x_15:
[----:B------:R-:W-:-:S13]  /*11b0*/  LOP3.LUT P0, RZ, R0, 0xff, RZ, 0xc0, !PT ;  /* 0x000000ff00ff7812 */ /* 0x000fda000780c0ff */
[----:B------:R-:W-:Y:S05]  /*11c0*/  @!P0 EXIT ;  /* 0x000000000000894d */ /* 0x000fea0003800000 */
[----:B------:R-:W3:Y:S01]  /*11d0*/  LDC R61, c[0x0][0x658] ;  /* 0x00019600ff3d7b82 */ /* 0x000ee20000000800 */
[----:B------:R-:W-:Y:S01]  /*11e0*/  ULDC.64 UR6, c[0x0][0x288] ;  /* 0x0000a20000067ab9 */ /* 0x000fe20000000a00 */
[----:B------:R-:W-:Y:S01]  /*11f0*/  LOP3.LUT R6, R6, 0x1, RZ, 0xc0, !PT ;  /* 0x0000000106067812 */ /* 0x000fe200078ec0ff */
[----:B------:R-:W-:Y:S01]  /*1200*/  UIADD3 UR4, UR7, 0x7f, URZ ;  /* 0x0000007f07047890 */ /* 0x000fe2000fffe03f */
[----:B------:R-:W-:Y:S01]  /*1210*/  SHF.R.U32.HI R0, RZ, 0x2, R63 ;  /* 0x00000002ff007819 */ /* 0x000fe2000001163f */
[----:B------:R-:W-:Y:S01]  /*1220*/  IMAD.U32 R3, RZ, RZ, UR6 ;  /* 0x00000006ff037e24 */ /* 0x000fe2000f8e00ff */
[----:B------:R-:W-:Y:S01]  /*1230*/  SHF.R.U32.HI R11, RZ, 0x1, R11 ;  /* 0x00000001ff0b7819 */ /* 0x000fe2000001160b */
[----:B------:R-:W-:Y:S01]  /*1240*/  USHF.R.S32.HI UR5, URZ, 0x1f, UR4 ;  /* 0x0000001f3f057899 */ /* 0x000fe20008011404 */
[----:B01----:R-:W0:Y:S01]  /*1250*/  LDC.64 R4, c[0x0][0x5c8] ;  /* 0x00017200ff047b82 */ /* 0x003e220000000a00 */
[----:B------:R-:W-:Y:S01]  /*1260*/  LOP3.LUT R62, R63, 0x3, RZ, 0xc0, !PT ;  /* 0x000000033f3e7812 */ /* 0x000fe200078ec0ff */
[----:B------:R-:W-:Y:S01]  /*1270*/  IMAD.SHL.U32 R7, R6, 0x40, RZ ;  /* 0x0000004006077824 */ /* 0x000fe200078e00ff */
[----:B------:R-:W-:Y:S01]  /*1280*/  LOP3.LUT R0, R0, 0x7, RZ, 0xc0, !PT ;  /* 0x0000000700007812 */ /* 0x000fe200078ec0ff */
[----:B------:R-:W-:Y:S01]  /*1290*/  ULEA.HI UR5, UR5, UR4, URZ, 0x7 ;  /* 0x0000000405057291 */ /* 0x000fe2000f8f383f */
[----:B------:R-:W-:Y:S01]  /*12a0*/  LOP3.LUT R11, R11, 0x30, RZ, 0xc0, !PT ;  /* 0x000000300b0b7812 */ /* 0x000fe200078ec0ff */
[----:B------:R-:W-:Y:S01]  /*12b0*/  IMAD R62, R62, -0x2, R3 ;  /* 0xfffffffe3e3e7824 */ /* 0x000fe200078e0203 */
[--C-:B------:R-:W-:Y:S01]  /*12c0*/  LOP3.LUT R56, R7, 0x40, R0.reuse, 0xe2, !PT ;  /* 0x0000004007387812 */ /* 0x100fe200078ee200 */
[----:B------:R-:W1:Y:S01]  /*12d0*/  LDC R65, c[0x0][0x600] ;  /* 0x00018000ff417b82 */ /* 0x000e620000000800 */
[----:B------:R-:W-:Y:S01]  /*12e0*/  IADD3 R3, RZ, -R11, -R0 ;  /* 0x8000000bff037210 */ /* 0x000fe20007ffe800 */
[----:B------:R-:W-:Y:S01]  /*12f0*/  IMAD.MOV.U32 R0, RZ, RZ, -0x1 ;  /* 0xffffffffff007424 */ /* 0x000fe200078e00ff */
[----:B------:R-:W-:Y:S01]  /*1300*/  USHF.R.S32.HI UR43, URZ, 0x7, UR5 ;  /* 0x000000073f2b7899 */ /* 0x000fe20008011405 */
[----:B------:R-:W-:Y:S01]  /*1310*/  IMAD.MOV.U32 R8, RZ, RZ, 0x1 ;  /* 0x00000001ff087424 */ /* 0x000fe200078e00ff */
[C---:B------:R-:W-:Y:S01]  /*1320*/  LOP3.LUT R64, R63.reuse, 0x80, RZ, 0xc0, !PT ;  /* 0x000000803f407812 */ /* 0x040fe200078ec0ff */
[----:B------:R-:W-:Y:S01]  /*1330*/  IMAD R3, R6, -0x40, R3 ;  /* 0xffffffc006037824 */ /* 0x000fe200078e0203 */
[----:B------:R-:W-:Y:S01]  /*1340*/  UISETP.LT.AND UP0, UPT, UR43, 0x1, UPT ;  /* 0x000000012b00788c */ /* 0x000fe2000bf01270 */
[----:B---3--:R-:W-:Y:S01]  /*1350*/  SHF.L.U32 R0, R0, R61, RZ ;  /* 0x0000003d00007219 */ /* 0x008fe200000006ff */
[----:B------:R-:W-:Y:S01]  /*1360*/  ULDC UR4, c[0x0][0x284] ;  /* 0x0000a10000047ab9 */ /* 0x000fe20000000800 */
[----:B------:R-:W-:Y:S01]  /*1370*/  LOP3.LUT R56, R56, R11, RZ, 0xfc, !PT ;  /* 0x0000000b38387212 */ /* 0x000fe200078efcff */
[----:B------:R-:W-:Y:S01]  /*1380*/  USEL UR44, UR43, 0x1, UP0 ;  /* 0x000000012b2c7887 */ /* 0x000fe20008000000 */
[----:B------:R-:W-:Y:S01]  /*1390*/  SHF.L.U32 R61, R8, R61, RZ ;  /* 0x0000003d083d7219 */ /* 0x000fe200000006ff */
[----:B------:R-:W-:Y:S01]  /*13a0*/  IMAD.SHL.U32 R63, R63, 0x2, RZ ;  /* 0x000000023f3f7824 */ /* 0x000fe200078e00ff */
[----:B------:R-:W-:Y:S01]  /*13b0*/  LOP3.LUT R68, R18, 0x1, RZ, 0xfc, !PT ;  /* 0x0000000112447812 */ /* 0x000fe200078efcff */
[----:B------:R-:W-:Y:S01]  /*13c0*/  VIADD R67, R3, UR4 ;  /* 0x0000000403437c36 */ /* 0x000fe20008000000 */
[C---:B0-----:R-:W-:Y:S01]  /*13d0*/  SHF.L.U64.HI R60, R4.reuse, 0x3, R5 ;  /* 0x00000003043c7819 */ /* 0x041fe20000010205 */
[----:B--2---:R-:W-:Y:S01]  /*13e0*/  IMAD.SHL.U32 R59, R4, 0x8, RZ ;  /* 0x00000008043b7824 */ /* 0x004fe200078e00ff */
[----:B------:R-:W-:Y:S01]  /*13f0*/  SHF.R.U32.HI R64, RZ, 0x7, R64 ;  /* 0x00000007ff407819 */ /* 0x000fe20000011640 */
[----:B------:R-:W-:Y:S01]  /*1400*/  IMAD.MOV.U32 R57, RZ, RZ, RZ ;  /* 0x000000ffff397224 */ /* 0x000fe200078e00ff */
[----:B------:R-:W-:Y:S01]  /*1410*/  LOP3.LUT R66, RZ, R0, RZ, 0x33, !PT ;  /* 0x00000000ff427212 */ /* 0x000fe200078e33ff */
[----:B------:R-:W-:Y:S01]  /*1420*/  UIADD3 UR44, UR43, -UR44, URZ ;  /* 0x8000002c2b2c7290 */ /* 0x000fe2000fffe03f */
[----:B------:R-:W-:Y:S01]  /*1430*/  UMOV UR36, URZ ;  /* 0x0000003f00247c82 */ /* 0x000fe20008000000 */
[----:B-1----:R-:W-:Y:S01]  /*1440*/  VIADD R65, R65, 0xffffffff ;  /* 0xffffffff41417836 */ /* 0x002fe20000000000 */
[----:B------:R-:W-:-:S09]  /*1450*/  UMOV UR42, URZ ;  /* 0x0000003f002a7c82 */ /* 0x000fd20008000000 */
.L_x_98:
[----:B0-----:R-:W0:Y:S01]  /*1460*/  SHFL.IDX PT, R0, R64, RZ, 0x1f ;  /* 0x00001fff40007589 */ /* 0x001e2200000e0000 */
[----:B-1----:R-:W1:Y:S01]  /*1470*/  S2UR UR7, SR_CgaCtaId ;  /* 0x00000000000779c3 */ /* 0x002e620000008800 */
[----:B------:R-:W-:Y:S01]  /*1480*/  UMOV UR6, 0x400 ;  /* 0x0000040000067882 */ /* 0x000fe20000000000 */
[----:B0-----:R-:W-:Y:S01]  /*1490*/  R2UR UR4, R0 ;  /* 0x00000000000472ca */ /* 0x001fe200000e0000 */
[----:B-1----:R-:W-:-:S12]  /*14a0*/  ULEA UR6, UR7, UR6, 0x18 ;  /* 0x0000000607067291 */ /* 0x002fd8000f8ec03f */
[----:B------:R-:W-:-:S04]  /*14b0*/  ULEA.HI UR5, UR4, UR4, URZ, 0x1 ;  /* 0x0000000404057291 */ /* 0x000fc8000f8f083f */
[----:B------:R-:W-:-:S04]  /*14c0*/  ULOP3.LUT UR5, UR5, 0x7fffe, URZ, 0xc0, !UPT ;  /* 0x0007fffe05057892 */ /* 0x000fc8000f8ec03f */
[----:B------:R-:W-:-:S03]  /*14d0*/  UIADD3 UR5, UR4, -UR5, URZ ;  /* 0x8000000504057290 */ /* 0x000fc6000fffe03f */
[----:B------:R-:W-:Y:S01]  /*14e0*/  ULDC UR4, c[0x0][0x28c] ;  /* 0x0000a30000047ab9 */ /* 0x000fe20000000800 */
[----:B------:R-:W-:Y:S01]  /*14f0*/  ULEA UR5, UR5, UR6, 0xd ;  /* 0x0000000605057291 */ /* 0x000fe2000f8e683f */
[----:B------:R-:W-:-:S03]  /*1500*/  ISETP.LT.AND P0, PT, RZ, UR4, PT ;  /* 0x00000004ff007c0c */ /* 0x000fc6000bf01270 */
[----:B------:R-:W-:-:S04]  /*1510*/  UIADD3 UR5, UR5, 0x100, URZ ;  /* 0x0000010005057890 */ /* 0x000fc8000fffe03f */
[----:B------:R-:W-:-:S04]  /*1520*/  USHF.R.U32.HI UR5, URZ, 0x4, UR5 ;  /* 0x000000043f057899 */ /* 0x000fc80008011605 */
[----:B------:R-:W-:-:S04]  /*1530*/  ULOP3.LUT UR5, UR5, 0x3fff, URZ, 0xc0, !UPT ;  /* 0x00003fff05057892 */ /* 0x000fc8000f8ec03f */
[----:B------:R-:W-:Y:S01]  /*1540*/  ULOP3.LUT UR45, UR5, 0x10000, URZ, 0xfc, !UPT ;  /* 0x00010000052d7892 */ /* 0x000fe2000f8efc3f */
[----:B--234-:R-:W-:Y:S11]  /*1550*/  @P0 BRA `(.L_x_17) ;  /* 0x0000000000400947 */ /* 0x01cff60003800000 */
[----:B------:R-:W-:Y:S01]  /*1560*/  MOV R0, 0x0 ;  /* 0x0000000000007802 */ /* 0x000fe20000000f00 */
[----:B------:R-:W-:Y:S01]  /*1570*/  ULDC.64 UR4, c[0x4][0x68] ;  /* 0x01001a0000047ab9 */ /* 0x000fe20000000a00 */
[----:B------:R-:W-:Y:S01]  /*1580*/  ULDC.64 UR6, c[0x4][0x8] ;  /* 0x0100020000067ab9 */ /* 0x000fe20000000a00 */
[----:B------:R-:W-:Y:S01]  /*1590*/  IMAD.U32 R4, RZ, RZ, UR4 ;  /* 0x00000004ff047e24 */ /* 0x000fe2000f8e00ff */
[----:B------:R0:W1:Y:S01]  /*15a0*/  LDC.64 R14, c[0x4][R0] ;  /* 0x01000000000e7b82 */ /* 0x0000620000000a00 */
[----:B------:R-:W-:Y:S01]  /*15b0*/  IMAD.U32 R5, RZ, RZ, UR5 ;  /* 0x00000005ff057e24 */ /* 0x000fe2000f8e00ff */
[----:B------:R-:W-:Y:S01]  /*15c0*/  ULDC.64 UR4, c[0x4][0x70] ;  /* 0x01001c0000047ab9 */ /* 0x000fe20000000a00 */
[----:B------:R-:W-:Y:S02]  /*15d0*/  IMAD.U32 R10, RZ, RZ, UR6 ;  /* 0x00000006ff0a7e24 */ /* 0x000fe4000f8e00ff */
[----:B------:R-:W-:Y:S02]  /*15e0*/  IMAD.U32 R6, RZ, RZ, UR4 ;  /* 0x00000004ff067e24 */ /* 0x000fe4000f8e00ff */
[----:B------:R-:W-:-:S02]  /*15f0*/  IMAD.U32 R7, RZ, RZ, UR5 ;  /* 0x00000005ff077e24 */ /* 0x000fc4000f8e00ff */
[----:B------:R-:W-:Y:S02]  /*1600*/  IMAD.U32 R11, RZ, RZ, UR7 ;  /* 0x00000007ff0b7e24 */ /* 0x000fe4000f8e00ff */
[----:B------:R-:W-:Y:S02]  /*1610*/  IMAD.MOV.U32 R8, RZ, RZ, 0x1e1 ;  /* 0x000001e1ff087424 */ /* 0x000fe400078e00ff */
[----:B------:R-:W-:Y:S02]  /*1620*/  IMAD.MOV.U32 R12, RZ, RZ, 0x1 ;  /* 0x00000001ff0c7424 */ /* 0x000fe400078e00ff */
[----:B0-----:R-:W-:-:S07]  /*1630*/  IMAD.MOV.U32 R13, RZ, RZ, RZ ;  /* 0x000000ffff0d7224 */ /* 0x001fce00078e00ff */
[----:B------:R-:W-:-:S07]  /*1640*/  LEPC R20, `(.L_x_17) ;  /* 0x000000001014794e */ /* 0x000fce0000000000 */
[----:B-1---5:R-:W-:Y:S05]  /*1650*/  CALL.ABS.NOINC R14 ;  /* 0x000000000e007343 */ /* 0x022fea0003c00000 */
.L_x_17:
[----:B------:R-:W-:-:S13]  /*1660*/  ISETP.NE.AND P0, PT, R68, 0x3, PT ;  /* 0x000000034400780c */ /* 0x000fda0003f05270 */
[----:B------:R-:W-:Y:S05]  /*1670*/  @!P0 BRA `(.L_x_18) ;  /* 0x0000000000048947 */ /* 0x000fea0003800000 */
[----:B------:R-:W-:Y:S01]  /*1680*/  BPT.TRAP 0x1 ;  /* 0x000000040000795c */ /* 0x000fe20000300000 */
.L_x_18:
[----:B------:R-:W0:Y:S01]  /*1690*/  S2UR UR5, SR_CgaCtaId ;  /* 0x00000000000579c3 */ /* 0x000e220000008800 */
[----:B------:R-:W-:Y:S01]  /*16a0*/  UMOV UR4, 0x400 ;  /* 0x0000040000047882 */ /* 0x000fe20000000000 */
[----:B------:R-:W-:Y:S02]  /*16b0*/  IMAD.U32 R0, RZ, RZ, UR36 ;  /* 0x00000024ff007e24 */ /* 0x000fe4000f8e00ff */
[----:B------:R-:W-:-:S03]  /*16c0*/  IMAD.U32 R3, RZ, RZ, UR42 ;  /* 0x0000002aff037e24 */ /* 0x000fc6000f8e00ff */
[----:B------:R-:W-:Y:S01]  /*16d0*/  SHF.L.U32 R0, R0, 0x1f, RZ ;  /* 0x0000001f00007819 */ /* 0x000fe200000006ff */
[----:B0-----:R-:W-:-:S06]  /*16e0*/  ULEA UR4, UR5, UR4, 0x18 ;  /* 0x0000000405047291 */ /* 0x001fcc000f8ec03f */
[----:B------:R-:W-:-:S04]  /*16f0*/  IMAD.U32 R6, RZ, RZ, UR4 ;  /* 0x00000004ff067e24 */ /* 0x000fc8000f8e00ff */
[----:B------:R-:W-:-:S04]  /*1700*/  IMAD R3, R3, 0x8, R6 ;  /* 0x0000000803037824 */ /* 0x000fc800078e0206 */
[----:B------:R0:W1:Y:S01]  /*1710*/  SYNCS.PHASECHK.TRANS64.TRYWAIT P1, [R3+URZ], R0 ;  /* 0x00000000030075a7 */ /* 0x000062000802017f */
[----:B------:R-:W-:Y:S05]  /*1720*/  @!P0 BRA `(.L_x_19) ;  /* 0x0000000000048947 */ /* 0x000fea0003800000 */
[----:B------:R-:W-:Y:S01]  /*1730*/  BPT.TRAP 0x1 ;  /* 0x000000040000795c */ /* 0x000fe20000300000 */
.L_x_19:
[----:B------:R-:W-:-:S05]  /*1740*/  IMAD.U32 R4, RZ, RZ, UR44 ;  /* 0x0000002cff047e24 */ /* 0x000fca000f8e00ff */
[----:B------:R-:W-:Y:S01]  /*1750*/  ISETP.GE.AND P2, PT, R4, 0x1, PT ;  /* 0x000000010400780c */ /* 0x000fe20003f46270 */
[----:B-1----:R-:W-:-:S12]  /*1760*/  @P1 BRA `(.L_x_20) ;  /* 0x0000000000081947 */ /* 0x002fd80003800000 */
[----:B------:R-:W1:Y:S02]  /*1770*/  SYNCS.PHASECHK.TRANS64.TRYWAIT P1, [R3+URZ], R0 ;  /* 0x00000000030075a7 */ /* 0x000e64000802017f */
[----:B-1----:R-:W-:Y:S05]  /*1780*/  @!P1 BRA `(.L_x_21) ;  /* 0x0000004c00709947 */ /* 0x002fea0003800000 */
.L_x_20:
[----:B------:R-:W-:Y:S05]  /*1790*/  WARPSYNC.ALL ;  /* 0x0000000000007948 */ /* 0x000fea0003800000 */
[----:B------:R-:W-:Y:S01]  /*17a0*/  R2UR UR4, R6 ;  /* 0x00000000060472ca */ /* 0x000fe200000e0000 */
[----:B------:R-:W-:Y:S01]  /*17b0*/  ULEA UR8, UR42, UR45, 0xc ;  /* 0x0000002d2a087291 */ /* 0x000fe2000f8e603f */
[----:B------:R-:W-:Y:S01]  /*17c0*/  WARPGROUP.ARRIVE ;  /* 0x00000000000079c5 */ /* 0x000fe20000000000 */
[----:B------:R-:W-:Y:S01]  /*17d0*/  UMOV UR9, 0x40000040 ;  /* 0x4000004000097882 */ /* 0x000fe20000000000 */
[----:B------:R-:W-:Y:S01]  /*17e0*/  UMOV UR11, 0x40000040 ;  /* 0x40000040000b7882 */ /* 0x000fe20000000000 */
[----:B------:R-:W-:Y:S01]  /*17f0*/  UIADD3 UR12, UR8, 0x2, URZ ;  /* 0x00000002080c7890 */ /* 0x000fe2000fffe03f */
[----:B------:R-:W-:Y:S01]  /*1800*/  UMOV UR13, 0x40000040 ;  /* 0x40000040000d7882 */ /* 0x000fe20000000000 */
[----:B------:R-:W-:-:S06]  /*1810*/  UMOV UR15, 0x40000040 ;  /* 0x40000040000f7882 */ /* 0x000fcc0000000000 */
[----:B------:R-:W-:-:S04]  /*1820*/  UIADD3 UR4, UR4, 0x20100, URZ ;  /* 0x0002010004047890 */ /* 0x000fc8000fffe03f */
[----:B------:R-:W-:-:S04]  /*1830*/  USHF.R.U32.HI UR4, URZ, 0x4, UR4 ;  /* 0x000000043f047899 */ /* 0x000fc80008011604 */
[----:B------:R-:W-:-:S04]  /*1840*/  ULOP3.LUT UR4, UR4, 0x3fff, URZ, 0xc0, !UPT ;  /* 0x00003fff04047892 */ /* 0x000fc8000f8ec03f */
[----:B------:R-:W-:-:S04]  /*1850*/  ULOP3.LUT UR4, UR4, 0x10000, URZ, 0xfc, !UPT ;  /* 0x0001000004047892 */ /* 0x000fc8000f8efc3f */
[----:B------:R-:W-:-:S04]  /*1860*/  ULEA UR6, UR42, UR4, 0xb ;  /* 0x000000042a067291 */ /* 0x000fc8000f8e583f */
[----:B------:R-:W-:-:S03]  /*1870*/  UIADD3 UR14, UR6, 0x2, URZ ;  /* 0x00000002060e7890 */ /* 0x000fc6000fffe03f */
[----:B------:R-:W-:Y:S02]  /*1880*/  UMOV UR10, UR6 ;  /* 0x00000006000a7c82 */ /* 0x000fe40008000000 */
[----:B------:R-:W-:Y:S01]  /*1890*/  HGMMA.64x64x8.F32.TF32 R24, gdesc[UR8], RZ, !UPT, gsb0 ;  /* 0x04e00000081879f0 */ /* 0x000fe2000c0028ff */
[----:B------:R-:W-:Y:S01]  /*18a0*/  UIADD3 UR10, UR6, 0x606, URZ ;  /* 0x00000606060a7890 */ /* 0x000fe2000fffe03f */
[----:B------:R-:W-:Y:S01]  /*18b0*/  UMOV UR9, 0x40000040 ;  /* 0x4000004000097882 */ /* 0x000fe20000000000 */
[----:B------:R-:W-:Y:S01]  /*18c0*/  UMOV UR11, 0x40000040 ;  /* 0x40000040000b7882 */ /* 0x000fe20000000000 */
[----:B------:R-:W-:Y:S02]  /*18d0*/  WARPGROUP.DEPBAR.LE gsb0, 0x0 ;  /* 0x00008000000079c5 */ /* 0x000fe40000010000 */
[----:B------:R-:W-:-:S06]  /*18e0*/  WARPGROUP.ARRIVE ;  /* 0x00000000000079c5 */ /* 0x000fcc0000000000 */
[----:B------:R-:W-:Y:S01]  /*18f0*/  HGMMA.64x64x8.F32.TF32 R24, gdesc[UR12], R24, gsb0 ;  /* 0x04e000000c1879f0 */ /* 0x000fe20008002818 */
[----:B------:R-:W-:Y:S02]  /*1900*/  UIADD3 UR12, UR8, 0x4, URZ ;  /* 0x00000004080c7890 */ /* 0x000fe4000fffe03f */
        /* <DEDUP_REMOVED lines=87> */
[----:B------:R-:W-:Y:S01]  /*1e80*/  UIADD3 UR8, UR8, 0xc06, URZ ;  /* 0x00000c0608087890 */ /* 0x000fe2000fffe03f */
[----:B------:R-:W-:Y:S02]  /*1e90*/  WARPGROUP.DEPBAR.LE gsb0, 0x0 ;  /* 0x00008000000079c5 */ /* 0x000fe40000010000 */
[----:B------:R-:W-:-:S06]  /*1ea0*/  WARPGROUP.ARRIVE ;  /* 0x00000000000079c5 */ /* 0x000fcc0000000000 */
[----:B------:R-:W-:Y:S03]  /*1eb0*/  HGMMA.64x64x8.F32.TF32 R24, gdesc[UR12], R24, gsb0 ;  /* 0x04e000000c1879f0 */ /* 0x000fe60008002818 */
[----:B------:R-:W-:Y:S02]  /*1ec0*/  WARPGROUP.DEPBAR.LE gsb0, 0x0 ;  /* 0x00008000000079c5 */ /* 0x000fe40000010000 */
[----:B------:R-:W-:-:S06]  /*1ed0*/  WARPGROUP.ARRIVE ;  /* 0x00000000000079c5 */ /* 0x000fcc0000000000 */
[----:B------:R-:W-:Y:S03]  /*1ee0*/  HGMMA.64x64x8.F32.TF32 R24, gdesc[UR8], R24, gsb0 ;  /* 0x04e00000081879f0 */ /* 0x000fe60008002818 */
[----:B------:R-:W-:Y:S02]  /*1ef0*/  WARPGROUP.DEPBAR.LE gsb0, 0x0 ;  /* 0x00008000000079c5 */ /* 0x000fe40000010000 */
[----:B------:R-:W-:Y:S05]  /*1f00*/  @!P2 BRA `(.L_x_22) ;  /* 0x000000080078a947 */ /* 0x000fea0003800000 */
[----:B------:R-:W-:Y:S01]  /*1f10*/  UIADD3 UR5, UR42, 0x1, URZ ;  /* 0x000000012a057890 */ /* 0x000fe2000fffe03f */
[----:B01----:R-:W-:Y:S02]  /*1f20*/  IMAD.U32 R0, RZ, RZ, UR44 ;  /* 0x0000002cff007e24 */ /* 0x003fe4000f8e00ff */
[----:B------:R-:W-:Y:S01]  /*1f30*/  IMAD.U32 R3, RZ, RZ, UR42 ;  /* 0x0000002aff037e24 */ /* 0x000fe2000f8e00ff */
[----:B------:R-:W-:-:S04]  /*1f40*/  UISETP.NE.AND UP0, UPT, UR5, 0x2, UPT ;  /* 0x000000020500788c */ /* 0x000fc8000bf05270 */
[----:B------:R-:W-:Y:S02]  /*1f50*/  USEL UR6, URZ, 0x1, UP0 ;  /* 0x000000013f067887 */ /* 0x000fe40008000000 */
[----:B------:R-:W-:Y:S02]  /*1f60*/  USEL UR5, UR5, URZ, UP0 ;  /* 0x0000003f05057287 */ /* 0x000fe40008000000 */
[----:B------:R-:W-:-:S06]  /*1f70*/  ULOP3.LUT UR6, UR36, UR6, URZ, 0x3c, !UPT ;  /* 0x0000000624067292 */ /* 0x000fcc000f8e3c3f */
[----:B------:R-:W-:-:S07]  /*1f80*/  IMAD.U32 R7, RZ, RZ, UR6 ;  /* 0x00000006ff077e24 */ /* 0x000fce000f8e00ff */
.L_x_29:
[----:B------:R-:W-:Y:S05]  /*1f90*/  @!P0 BRA `(.L_x_23) ;  /* 0x0000000000048947 */ /* 0x000fea0003800000 */
[----:B------:R-:W-:Y:S01]  /*1fa0*/  BPT.TRAP 0x1 ;  /* 0x000000040000795c */ /* 0x000fe20000300000 */
.L_x_23:
[----:B------:R-:W0:Y:S01]  /*1fb0*/  S2UR UR7, SR_CgaCtaId ;  /* 0x00000000000779c3 */ /* 0x000e220000008800 */
[----:B------:R-:W-:Y:S01]  /*1fc0*/  UMOV UR6, 0x400 ;  /* 0x0000040000067882 */ /* 0x000fe20000000000 */
[----:B------:R-:W-:Y:S01]  /*1fd0*/  IMAD.U32 R5, RZ, RZ, UR5 ;  /* 0x00000005ff057e24 */ /* 0x000fe2000f8e00ff */
[----:B------:R-:W-:Y:S01]  /*1fe0*/  SHF.L.U32 R4, R7, 0x1f, RZ ;  /* 0x0000001f07047819 */ /* 0x000fe200000006ff */
[----:B0-----:R-:W-:-:S06]  /*1ff0*/  ULEA UR6, UR7, UR6, 0x18 ;  /* 0x0000000607067291 */ /* 0x001fcc000f8ec03f */
[----:B------:R-:W-:-:S04]  /*2000*/  IMAD.U32 R6, RZ, RZ, UR6 ;  /* 0x00000006ff067e24 */ /* 0x000fc8000f8e00ff */
[----:B------:R-:W-:-:S04]  /*2010*/  IMAD R5, R5, 0x8, R6 ;  /* 0x0000000805057824 */ /* 0x000fc800078e0206 */
[----:B------:R0:W1:Y:S01]  /*2020*/  SYNCS.PHASECHK.TRANS64.TRYWAIT P1, [R5+URZ], R4 ;  /* 0x00000004050075a7 */ /* 0x000062000802017f */
[----:B------:R-:W-:Y:S05]  /*2030*/  @!P0 BRA `(.L_x_24) ;  /* 0x0000000000048947 */ /* 0x000fea0003800000 */
[----:B------:R-:W-:Y:S01]  /*2040*/  BPT.TRAP 0x1 ;  /* 0x000000040000795c */ /* 0x000fe20000300000 */
.L_x_24:
[----:B-1----:R-:W-:Y:S05]  /*2050*/  @P1 BRA `(.L_x_25) ;  /* 0x0000000000081947 */ /* 0x002fea0003800000 */
[----:B------:R-:W1:Y:S02]  /*2060*/  SYNCS.PHASECHK.TRANS64.TRYWAIT P1, [R5+URZ], R4 ;  /* 0x00000004050075a7 */ /* 0x000e64000802017f */
[----:B-1----:R-:W-:Y:S05]  /*2070*/  @!P1 BRA `(.L_x_26) ;  /* 0x0000004400489947 */ /* 0x002fea0003800000 */
.L_x_25:
[----:B------:R-:W-:Y:S01]  /*2080*/  ULEA UR8, UR5, UR4, 0xb ;  /* 0x0000000405087291 */ /* 0x000fe2000f8e583f */
[----:B------:R-:W-:Y:S01]  /*2090*/  WARPGROUP.ARRIVE ;  /* 0x00000000000079c5 */ /* 0x000fe20000000000 */
[----:B------:R-:W-:Y:S01]  /*20a0*/  ULEA UR6, UR5, UR45, 0xc ;  /* 0x0000002d05067291 */ /* 0x000fe2000f8e603f */
[----:B------:R-:W-:Y:S01]  /*20b0*/  UMOV UR15, 0x40000040 ;  /* 0x40000040000f7882 */ /* 0x000fe20000000000 */
[----:B------:R-:W-:Y:S01]  /*20c0*/  UMOV UR13, 0x40000040 ;  /* 0x40000040000d7882 */ /* 0x000fe20000000000 */
[----:B------:R-:W-:Y:S02]  /*20d0*/  UIADD3 UR10, UR8, 0x606, URZ ;  /* 0x00000606080a7890 */ /* 0x000fe4000fffe03f */
[----:B------:R-:W-:Y:S02]  /*20e0*/  UMOV UR14, UR8 ;  /* 0x00000008000e7c82 */ /* 0x000fe40008000000 */
[----:B------:R-:W-:Y:S01]  /*20f0*/  UMOV UR12, UR6 ;  /* 0x00000006000c7c82 */ /* 0x000fe20008000000 */
[----:B------:R-:W-:Y:S01]  /*2100*/  UMOV UR11, 0x40000040 ;  /* 0x40000040000b7882 */ /* 0x000fe20000000000 */
[----:B------:R-:W-:Y:S01]  /*2110*/  HGMMA.64x64x8.F32.TF32 R24, gdesc[UR12], R24, gsb0 ;  /* 0x04e000000c1879f0 */ /* 0x000fe20008002818 */
[----:B------:R-:W-:-:S02]  /*2120*/  UIADD3 UR14, UR8, 0x2, URZ ;  /* 0x00000002080e7890 */ /* 0x000fc4000fffe03f */
[----:B------:R-:W-:Y:S01]  /*2130*/  UIADD3 UR12, UR6, 0x2, URZ ;  /* 0x00000002060c7890 */ /* 0x000fe2000fffe03f */
[----:B------:R-:W-:Y:S01]  /*2140*/  UMOV UR15, 0x40000040 ;  /* 0x40000040000f7882 */ /* 0x000fe20000000000 */
        /* <DEDUP_REMOVED lines=102> */
[----:B------:R-:W-:Y:S01]  /*27b0*/  BPT.TRAP 0x1 ;  /* 0x000000040000795c */ /* 0x000fe20000300000 */
.L_x_27:
[----:B------:R-:W-:-:S13]  /*27c0*/  ISETP.NE.AND P1, PT, R22, RZ, PT ;  /* 0x000000ff1600720c */ /* 0x000fda0003f25270 */
[----:B01----:R-:W-:-:S04]  /*27d0*/  @P1 IMAD R4, R3, 0x8, R6 ;  /* 0x0000000803041824 */ /* 0x003fc800078e0206 */
[----:B------:R-:W-:-:S05]  /*27e0*/  @P1 VIADD R4, R4, 0x10 ;  /* 0x0000001004041836 */ /* 0x000fca0000000000 */
[----:B------:R-:W-:-:S04]  /*27f0*/  @P1 PRMT R4, R19, 0x654, R4 ;  /* 0x0000065413041816 */ /* 0x000fc80000000004 */
[----:B------:R0:W-:Y:S01]  /*2800*/  @P1 SYNCS.ARRIVE.TRANS64.RED.A1T0 RZ, [R4+URZ], RZ ;  /* 0x000000ff04ff19a7 */ /* 0x0001e2000810043f */
[----:B------:R-:W-:-:S13]  /*2810*/  ISETP.GT.U32.AND P1, PT, R18, 0x1, PT ;  /* 0x000000011200780c */ /* 0x000fda0003f24070 */
[----:B0-----:R-:W-:Y:S05]  /*2820*/  @P1 BRA `(.L_x_28) ;  /* 0x0000000000041947 */ /* 0x001fea0003800000 */
[----:B------:R-:W-:Y:S01]  /*2830*/  BPT.TRAP 0x1 ;  /* 0x000000040000795c */ /* 0x000fe20000300000 */
.L_x_28:
[----:B------:R-:W-:Y:S01]  /*2840*/  UIADD3 UR5, UR5, 0x1, URZ ;  /* 0x0000000105057890 */ /* 0x000fe2000fffe03f */
[C---:B------:R-:W-:Y:S01]  /*2850*/  ISETP.GT.AND P2, PT, R0.reuse, 0x1, PT ;  /* 0x000000010000780c */ /* 0x040fe20003f44270 */
[----:B------:R-:W-:Y:S02]  /*2860*/  VIADD R3, R3, 0x1 ;  /* 0x0000000103037836 */ /* 0x000fe40000000000 */
[----:B------:R-:W-:Y:S01]  /*2870*/  UISETP.NE.AND UP0, UPT, UR5, 0x2, UPT ;  /* 0x000000020500788c */ /* 0x000fe2000bf05270 */
[----:B------:R-:W-:Y:S02]  /*2880*/  VIADD R0, R0, 0xffffffff ;  /* 0xffffffff00007836 */ /* 0x000fe40000000000 */
[C---:B------:R-:W-:Y:S01]  /*2890*/  ISETP.NE.AND P1, PT, R3.reuse, 0x2, PT ;  /* 0x000000020300780c */ /* 0x040fe20003f25270 */
[----:B------:R-:W-:Y:S02]  /*28a0*/  USEL UR6, URZ, 0x1, UP0 ;  /* 0x000000013f067887 */ /* 0x000fe40008000000 */
[----:B------:R-:W-:Y:S01]  /*28b0*/  USEL UR5, UR5, URZ, UP0 ;  /* 0x0000003f05057287 */ /* 0x000fe20008000000 */
[----:B------:R-:W-:-:S03]  /*28c0*/  SEL R3, R3, RZ, P1 ;  /* 0x000000ff03037207 */ /* 0x000fc60000800000 */
[----:B------:R-:W-:Y:S01]  /*28d0*/  LOP3.LUT R7, R7, UR6, RZ, 0x3c, !PT ;  /* 0x0000000607077c12 */ /* 0x000fe2000f8e3cff */
[----:B------:R-:W-:Y:S07]  /*28e0*/  @P2 BRA `(.L_x_29) ;  /* 0xfffffff400a82947 */ /* 0x000fee000383ffff */
.L_x_22:
[----:B01----:R-:W0:Y:S02]  /*28f0*/  LDC R0, c[0x0][0x28c] ;  /* 0x0000a300ff007b82 */ /* 0x003e240000000800 */
[----:B0-----:R-:W-:-:S13]  /*2900*/  ISETP.GE.AND P1, PT, R0, 0x1, PT ;  /* 0x000000010000780c */ /* 0x001fda0003f26270 */
[----:B------:R-:W-:Y:S05]  /*2910*/  @!P1 BRA `(.L_x_30) ;  /* 0x0000000000389947 */ /* 0x000fea0003800000 */
[----:B------:R-:W-:Y:S05]  /*2920*/  @!P0 BRA `(.L_x_31) ;  /* 0x0000000000048947 */ /* 0x000fea0003800000 */
[----:B------:R-:W-:Y:S01]  /*2930*/  BPT.TRAP 0x1 ;  /* 0x000000040000795c */ /* 0x000fe20000300000 */
.L_x_31:
[----:B------:R-:W-:-:S13]  /*2940*/  ISETP.NE.AND P0, PT, R22, RZ, PT ;  /* 0x000000ff1600720c */ /* 0x000fda0003f05270 */
[----:B------:R-:W-:-:S05]  /*2950*/  VOTEU.ANY UP0, P0 ;  /* 0x00000000003f7886 */ /* 0x000fca0000000100 */
[----:B------:R-:W-:-:S06]  /*2960*/  @UP0 UIADD3 UR4, UR44, UR42, URZ ;  /* 0x0000002a2c040290 */ /* 0x000fcc000fffe03f */
[----:B------:R-:W-:-:S04]  /*2970*/  IMAD.U32 R0, RZ, RZ, UR4 ;  /* 0x00000004ff007e24 */ /* 0x000fc8000f8e00ff */
[----:B------:R-:W-:-:S05]  /*2980*/  @P0 IMAD.SHL.U32 R0, R0, 0x8, RZ ;  /* 0x0000000800000824 */ /* 0x000fca00078e00ff */
[----:B------:R-:W-:-:S04]  /*2990*/  @P0 LOP3.LUT R0, R0, 0x8, RZ, 0xc0, !PT ;  /* 0x0000000800000812 */ /* 0x000fc800078ec0ff */
[----:B------:R-:W-:-:S04]  /*29a0*/  @P0 IADD3 R0, R6, 0x10, R0 ;  /* 0x0000001006000810 */ /* 0x000fc80007ffe000 */
[----:B------:R-:W-:-:S04]  /*29b0*/  @P0 PRMT R0, R19, 0x654, R0 ;  /* 0x0000065413000816 */ /* 0x000fc80000000000 */
[----:B------:R0:W-:Y:S01]  /*29c0*/  @P0 SYNCS.ARRIVE.TRANS64.RED.A1T0 RZ, [R0+URZ], RZ ;  /* 0x000000ff00ff09a7 */ /* 0x0001e2000810043f */
[----:B------:R-:W-:-:S13]  /*29d0*/  ISETP.GT.U32.AND P0, PT, R18, 0x1, PT ;  /* 0x000000011200780c */ /* 0x000fda0003f04070 */
[----:B0-----:R-:W-:Y:S05]  /*29e0*/  @P0 BRA `(.L_x_30) ;  /* 0x0000000000040947 */ /* 0x001fea0003800000 */
[----:B------:R-:W-:Y:S01]  /*29f0*/  BPT.TRAP 0x1 ;  /* 0x000000040000795c */ /* 0x000fe20000300000 */
.L_x_30:
[----:B------:R-:W-:Y:S01]  /*2a00*/  IMAD.SHL.U32 R6, R70, 0x40, RZ ;  /* 0x0000004046067824 */ /* 0x000fe200078e00ff */
[----:B------:R-:W-:Y:S01]  /*2a10*/  ULDC UR6, c[0x0][0x288] ;  /* 0x0000a20000067ab9 */ /* 0x000fe20000000800 */
[----:B------:R-:W-:Y:S01]  /*2a20*/  SHF.R.S32.HI R11, RZ, 0x1f, R69 ;  /* 0x0000001fff0b7819 */ /* 0x000fe20000011445 */
[C---:B------:R-:W-:Y:S01]  /*2a30*/  IMAD.SHL.U32 R10, R71.reuse, 0x80, RZ ;  /* 0x00000080470a7824 */ /* 0x040fe200078e00ff */
[----:B------:R-:W-:Y:S01]  /*2a40*/  ULDC.64 UR4, c[0x0][0x5d0] ;  /* 0x0001740000047ab9 */ /* 0x000fe20000000a00 */
[C---:B------:R-:W-:Y:S01]  /*2a50*/  LOP3.LUT R8, R6.reuse, 0x6, R63, 0xf8, !PT ;  /* 0x0000000606087812 */ /* 0x040fe200078ef83f */
[----:B------:R-:W-:Y:S01]  /*2a60*/  IMAD.WIDE R70, R71, 0x80, R56 ;  /* 0x0000008047467825 */ /* 0x000fe200078e0238 */
[----:B------:R-:W-:Y:S01]  /*2a70*/  ISETP.GE.AND P0, PT, R6, UR6, PT ;  /* 0x0000000606007c0c */ /* 0x000fe2000bf06270 */
[----:B------:R-:W-:Y:S01]  /*2a80*/  ULDC UR6, c[0x0][0x284] ;  /* 0x0000a10000067ab9 */ /* 0x000fe20000000800 */
[----:B------:R-:W-:Y:S01]  /*2a90*/  SHF.R.S32.HI R9, RZ, 0x1f, R8 ;  /* 0x0000001fff097819 */ /* 0x000fe20000011408 */
[----:B------:R-:W-:Y:S01]  /*2aa0*/  IMAD R0, R11, UR4, RZ ;  /* 0x000000040b007c24 */ /* 0x000fe2000f8e02ff */
[----:B------:R-:W-:-:S03]  /*2ab0*/  ISETP.GE.OR P0, PT, R10, UR6, P0 ;  /* 0x000000060a007c0c */ /* 0x000fc60008706670 */
[C---:B------:R-:W-:Y:S02]  /*2ac0*/  IMAD R3, R69.reuse, UR5, R0 ;  /* 0x0000000545037c24 */ /* 0x040fe4000f8e0200 */
[----:B------:R-:W-:Y:S01]  /*2ad0*/  IMAD.WIDE.U32 R4, R69, UR4, R8 ;  /* 0x0000000445047c25 */ /* 0x000fe2000f8e0008 */
[----:B------:R-:W-:-:S03]  /*2ae0*/  ULDC.64 UR4, c[0x0][0x5c8] ;  /* 0x0001720000047ab9 */ /* 0x000fc60000000a00 */
[----:B------:R-:W-:Y:S02]  /*2af0*/  IMAD R7, R71, UR4, RZ ;  /* 0x0000000447077c24 */ /* 0x000fe4000f8e02ff */
[----:B------:R-:W-:Y:S02]  /*2b00*/  IMAD.IADD R5, R5, 0x1, R3 ;  /* 0x0000000105057824 */ /* 0x000fe400078e0203 */
[C---:B------:R-:W-:Y:S02]  /*2b10*/  IMAD R7, R70.reuse, UR5, R7 ;  /* 0x0000000546077c24 */ /* 0x040fe4000f8e0207 */
[----:B------:R-:W-:-:S04]  /*2b20*/  IMAD.WIDE.U32 R72, R70, UR4, R4 ;  /* 0x0000000446487c25 */ /* 0x000fc8000f8e0004 */
[----:B------:R-:W-:Y:S01]  /*2b30*/  IMAD.MOV.U32 R0, RZ, RZ, -0x1 ;  /* 0xffffffffff007424 */ /* 0x000fe200078e00ff */
[----:B------:R-:W-:Y:S06]  /*2b40*/  @P0 BRA `(.L_x_32) ;  /* 0x0000001800ec0947 */ /* 0x000fec0003800000 */
[----:B-----5:R-:W-:Y:S01]  /*2b50*/  FSETP.NEU.AND P0, PT, R58, RZ, PT ;  /* 0x000000ff3a00720b */ /* 0x020fe20003f0d000 */
[----:B------:R-:W-:Y:S01]  /*2b60*/  IMAD.IADD R6, R62, 0x1, -R6 ;  /* 0x000000013e067824 */ /* 0x000fe200078e0a06 */
[----:B------:R-:W-:Y:S01]  /*2b70*/  BSSY B0, `(.L_x_32) ;  /* 0x00001b8000007945 */ /* 0x000fe20003800000 */
[----:B------:R-:W-:Y:S02]  /*2b80*/  IMAD.IADD R3, R67, 0x1, -R10 ;  /* 0x0000000143037824 */ /* 0x000fe400078e0a0a */
[----:B------:R-:W-:Y:S01]  /*2b90*/  IMAD.IADD R81, R73, 0x1, R7 ;  /* 0x0000000149517824 */ /* 0x000fe200078e0207 */
[----:B------:R-:W-:-:S04]  /*2ba0*/  ISETP.GT.AND P3, PT, R6, RZ, PT ;  /* 0x000000ff0600720c */ /* 0x000fc80003f64270 */
[----:B------:R-:W-:-:S03]  /*2bb0*/  ISETP.GT.AND P1, PT, R3, RZ, P3 ;  /* 0x000000ff0300720c */ /* 0x000fc60001f24270 */
[----:B------:R-:W-:Y:S10]  /*2bc0*/  @!P0 BRA `(.L_x_33) ;  /* 0x0000001000e08947 */ /* 0x000ff40003800000 */
[----:B------:R-:W0:Y:S01]  /*2bd0*/  LDC.64 R74, c[0x0][0x5b8] ;  /* 0x00016e00ff4a7b82 */ /* 0x000e220000000a00 */
[----:B------:R-:W-:-:S07]  /*2be0*/  ULDC.64 UR4, c[0x0][0x5c0] ;  /* 0x0001700000047ab9 */ /* 0x000fce0000000a00 */
[----:B------:R-:W1:Y:S08]  /*2bf0*/  LDC.64 R76, c[0x0][0x5b0] ;  /* 0x00016c00ff4c7b82 */ /* 0x000e700000000a00 */
[----:B------:R-:W2:Y:S01]  /*2c00*/  LDC.64 R78, c[0x0][0x5a8] ;  /* 0x00016a00ff4e7b82 */ /* 0x000ea20000000a00 */
[-C--:B0-----:R-:W-:Y:S02]  /*2c10*/  IMAD R4, R11, R74.reuse, RZ ;  /* 0x0000004a0b047224 */ /* 0x081fe400078e02ff */
[----:B------:R-:W-:-:S04]  /*2c20*/  IMAD.WIDE.U32 R12, R69, R74, R8 ;  /* 0x0000004a450c7225 */ /* 0x000fc800078e0008 */
[----:B------:R-:W-:Y:S02]  /*2c30*/  IMAD R73, R69, R75, R4 ;  /* 0x0000004b45497224 */ /* 0x000fe400078e0204 */
[-C--:B-1----:R-:W-:Y:S02]  /*2c40*/  IMAD R4, R71, R76.reuse, RZ ;  /* 0x0000004c47047224 */ /* 0x082fe400078e02ff */
[----:B------:R-:W-:Y:S02]  /*2c50*/  IMAD.IADD R13, R13, 0x1, R73 ;  /* 0x000000010d0d7824 */ /* 0x000fe400078e0249 */
[C---:B------:R-:W-:Y:S02]  /*2c60*/  IMAD R75, R70.reuse, R77, R4 ;  /* 0x0000004d464b7224 */ /* 0x040fe400078e0204 */
[----:B------:R-:W-:-:S04]  /*2c70*/  IMAD.WIDE.U32 R4, R70, R76, R12 ;  /* 0x0000004c46047225 */ /* 0x000fc800078e000c */
[----:B------:R-:W-:Y:S01]  /*2c80*/  IMAD.IADD R5, R5, 0x1, R75 ;  /* 0x0000000105057824 */ /* 0x000fe200078e024b */
[----:B--2---:R-:W-:-:S04]  /*2c90*/  LEA R14, P0, R4, R78, 0x2 ;  /* 0x0000004e040e7211 */ /* 0x004fc800078010ff */
[----:B------:R-:W-:-:S05]  /*2ca0*/  LEA.HI.X R15, R4, R79, R5, 0x2, P0 ;  /* 0x0000004f040f7211 */ /* 0x000fca00000f1405 */
[----:B------:R0:W2:Y:S01]  /*2cb0*/  @P1 LDG.E.LTC128B R7, desc[UR40][R14.64] ;  /* 0x000000280e071981 */ /* 0x0000a2000c1e1920 */
[----:B------:R-:W-:Y:S01]  /*2cc0*/  IMAD.WIDE.U32 R4, R70, R76, R8 ;  /* 0x0000004c46047225 */ /* 0x000fe200078e0008 */
[C---:B------:R-:W-:Y:S01]  /*2cd0*/  SHF.L.U64.HI R11, R76.reuse, 0x3, R77 ;  /* 0x000000034c0b7819 */ /* 0x040fe2000001024d */
[----:B------:R-:W-:Y:S01]  /*2ce0*/  BSSY B1, `(.L_x_34) ;  /* 0x0000016000017945 */ /* 0x000fe20003800000 */
[----:B------:R-:W-:Y:S01]  /*2cf0*/  ISETP.GT.AND P3, PT, R3, 0x8, P3 ;  /* 0x000000080300780c */ /* 0x000fe20001f64270 */
[----:B------:R-:W-:Y:S02]  /*2d00*/  IMAD.IADD R5, R75, 0x1, R5 ;  /* 0x000000014b057824 */ /* 0x000fe400078e0205 */
[----:B------:R-:W-:Y:S02]  /*2d10*/  IMAD.SHL.U32 R10, R76, 0x8, RZ ;  /* 0x000000084c0a7824 */ /* 0x000fe400078e00ff */
[----:B------:R-:W-:-:S04]  /*2d20*/  IMAD.WIDE.U32 R20, R69, R74, R4 ;  /* 0x0000004a45147225 */ /* 0x000fc800078e0004 */
[----:B------:R-:W-:Y:S01]  /*2d30*/  IMAD.WIDE.U32 R70, R70, R76, R10 ;  /* 0x0000004c46467225 */ /* 0x000fe200078e000a */
[----:B------:R-:W-:Y:S02]  /*2d40*/  LEA R10, P0, R72, UR4, 0x2 ;  /* 0x00000004480a7c11 */ /* 0x000fe4000f8010ff */
[----:B------:R-:W-:Y:S01]  /*2d50*/  LEA R4, P4, R20, R78, 0x2 ;  /* 0x0000004e14047211 */ /* 0x000fe200078810ff */
[----:B0-----:R-:W-:Y:S01]  /*2d60*/  IMAD.IADD R14, R73, 0x1, R21 ;  /* 0x00000001490e7824 */ /* 0x001fe200078e0215 */
[----:B------:R-:W-:Y:S01]  /*2d70*/  LEA.HI.X R11, R72, UR5, R81, 0x2, P0 ;  /* 0x00000005480b7c11 */ /* 0x000fe200080f1451 */
[----:B------:R-:W-:Y:S01]  /*2d80*/  IMAD.IADD R75, R75, 0x1, R71 ;  /* 0x000000014b4b7824 */ /* 0x000fe200078e0247 */
[----:B------:R-:W-:Y:S02]  /*2d90*/  ISETP.GT.AND P0, PT, R6, 0x1, PT ;  /* 0x000000010600780c */ /* 0x000fe40003f04270 */
[----:B------:R-:W-:Y:S01]  /*2da0*/  IADD3 R15, P2, R12, R70, RZ ;  /* 0x000000460c0f7210 */ /* 0x000fe20007f5e0ff */
[----:B--2---:R-:W-:-:S04]  /*2db0*/  FMUL R5, R7, R58 ;  /* 0x0000003a07057220 */ /* 0x004fc80000400000 */
[----:B------:R-:W-:Y:S01]  /*2dc0*/  FFMA R21, R24, R23, R5 ;  /* 0x0000001718157223 */ /* 0x000fe20000000005 */
[----:B------:R-:W-:Y:S01]  /*2dd0*/  LEA.HI.X R5, R20, R79, R14, 0x2, P4 ;  /* 0x0000004f14057211 */ /* 0x000fe200020f140e */
[----:B------:R-:W-:Y:S01]  /*2de0*/  IMAD.X R20, R75, 0x1, R13, P2 ;  /* 0x000000014b147824 */ /* 0x000fe200010e060d */
[----:B------:R-:W-:Y:S02]  /*2df0*/  ISETP.GT.AND P4, PT, R3, RZ, P0 ;  /* 0x000000ff0300720c */ /* 0x000fe40000784270 */
[----:B------:R0:W-:Y:S01]  /*2e00*/  @P1 STG.E desc[UR40][R10.64], R21 ;  /* 0x000000150a001986 */ /* 0x0001e2000c101928 */
[----:B------:R-:W-:-:S10]  /*2e10*/  LEA R14, P1, R15, R78, 0x2 ;  /* 0x0000004e0f0e7211 */ /* 0x000fd400078210ff */
[----:B------:R-:W-:Y:S05]  /*2e20*/  @!P4 BRA `(.L_x_35) ;  /* 0x000000000004c947 */ /* 0x000fea0003800000 */
[----:B------:R1:W5:Y:S02]  /*2e30*/  LDG.E.LTC128B R7, desc[UR40][R4.64+0x4] ;  /* 0x0000042804077981 */ /* 0x000364000c1e1920 */
.L_x_35:
[----:B------:R-:W-:Y:S05]  /*2e40*/  BSYNC B1 ;  /* 0x0000000000017941 */ /* 0x000fea0003800000 */
.L_x_34:
[----:B-----5:R-:W-:Y:S01]  /*2e50*/  FMUL R12, R7, R58 ;  /* 0x0000003a070c7220 */ /* 0x020fe20000400000 */
[----:B------:R-:W-:-:S03]  /*2e60*/  LEA.HI.X R15, R15, R79, R20, 0x2, P1 ;  /* 0x0000004f0f0f7211 */ /* 0x000fc600008f1414 */
[----:B------:R-:W-:Y:S01]  /*2e70*/  FFMA R71, R25, R23, R12 ;  /* 0x0000001719477223 */ /* 0x000fe2000000000c */
[----:B------:R-:W-:-:S04]  /*2e80*/  IMAD.MOV.U32 R25, RZ, RZ, R7 ;  /* 0x000000ffff197224 */ /* 0x000fc800078e0007 */
[----:B------:R2:W-:Y:S04]  /*2e90*/  @P4 STG.E desc[UR40][R10.64+0x4], R71 ;  /* 0x000004470a004986 */ /* 0x0005e8000c101928 */
[----:B------:R-:W3:Y:S01]  /*2ea0*/  @P3 LDG.E.LTC128B R25, desc[UR40][R14.64] ;  /* 0x000000280e193981 */ /* 0x000ee2000c1e1920 */
[C---:B------:R-:W-:Y:S01]  /*2eb0*/  SHF.L.U64.HI R13, R59.reuse, 0x2, R60 ;  /* 0x000000023b0d7819 */ /* 0x040fe2000001023c */
[----:B------:R-:W-:Y:S01]  /*2ec0*/  BSSY B1, `(.L_x_36) ;  /* 0x0000010000017945 */ /* 0x000fe20003800000 */
[----:B------:R-:W-:Y:S02]  /*2ed0*/  LEA R12, P2, R59, R10, 0x2 ;  /* 0x0000000a3b0c7211 */ /* 0x000fe400078410ff */
[----:B------:R-:W-:Y:S02]  /*2ee0*/  IADD3 R20, P1, R8, R70, RZ ;  /* 0x0000004608147210 */ /* 0x000fe40007f3e0ff */
[----:B------:R-:W-:Y:S01]  /*2ef0*/  ISETP.GT.AND P0, PT, R3, 0x8, P0 ;  /* 0x000000080300780c */ /* 0x000fe20000704270 */
[----:B------:R-:W-:-:S02]  /*2f00*/  IMAD.X R13, R13, 0x1, R11, P2 ;  /* 0x000000010d0d7824 */ /* 0x000fc400010e060b */
[----:B0-----:R-:W-:Y:S01]  /*2f10*/  IMAD.X R21, R9, 0x1, R75, P1 ;  /* 0x0000000109157824 */ /* 0x001fe200008e064b */
[----:B------:R-:W-:Y:S01]  /*2f20*/  ISETP.GT.AND P1, PT, R6, 0x8, PT ;  /* 0x000000080600780c */ /* 0x000fe20003f24270 */
[----:B------:R-:W-:-:S04]  /*2f30*/  IMAD.WIDE.U32 R20, R69, R74, R20 ;  /* 0x0000004a45147225 */ /* 0x000fc800078e0014 */
[----:B------:R-:W-:Y:S01]  /*2f40*/  IMAD.IADD R9, R73, 0x1, R21 ;  /* 0x0000000149097824 */ /* 0x000fe200078e0215 */
[----:B------:R-:W-:-:S04]  /*2f50*/  LEA R8, P4, R20, R78, 0x2 ;  /* 0x0000004e14087211 */ /* 0x000fc800078810ff */
[----:B------:R-:W-:Y:S01]  /*2f60*/  LEA.HI.X R9, R20, R79, R9, 0x2, P4 ;  /* 0x0000004f14097211 */ /* 0x000fe200020f1409 */
[----:B---3--:R-:W-:-:S04]  /*2f70*/  FMUL R7, R25, R58 ;  /* 0x0000003a19077220 */ /* 0x008fc80000400000 */
[----:B------:R-:W-:-:S05]  /*2f80*/  FFMA R7, R26, R23, R7 ;  /* 0x000000171a077223 */ /* 0x000fca0000000007 */
[----:B------:R2:W-:Y:S01]  /*2f90*/  @P3 STG.E desc[UR40][R12.64], R7 ;  /* 0x000000070c003986 */ /* 0x0005e2000c101928 */
[----:B------:R-:W-:Y:S05]  /*2fa0*/  @!P0 BRA `(.L_x_37) ;  /* 0x0000000000048947 */ /* 0x000fea0003800000 */
[----:B------:R0:W5:Y:S02]  /*2fb0*/  LDG.E.LTC128B R25, desc[UR40][R8.64+0x4] ;  /* 0x0000042808197981 */ /* 0x000164000c1e1920 */
.L_x_37:
[----:B------:R-:W-:Y:S05]  /*2fc0*/  BSYNC B1 ;  /* 0x0000000000017941 */ /* 0x000fea0003800000 */
.L_x_36:
[----:B-----5:R-:W-:Y:S01]  /*2fd0*/  FMUL R14, R25, R58 ;  /* 0x0000003a190e7220 */ /* 0x020fe20000400000 */
[----:B------:R-:W-:Y:S01]  /*2fe0*/  ISETP.GT.AND P3, PT, R3, RZ, P1 ;  /* 0x000000ff0300720c */ /* 0x000fe20000f64270 */
[----:B------:R-:W-:Y:S01]  /*2ff0*/  BSSY B1, `(.L_x_38) ;  /* 0x0000006000017945 */ /* 0x000fe20003800000 */
[----:B------:R-:W-:Y:S01]  /*3000*/  ISETP.GT.AND P2, PT, R6, 0x9, PT ;  /* 0x000000090600780c */ /* 0x000fe20003f44270 */
[----:B------:R-:W-:-:S05]  /*3010*/  FFMA R27, R27, R23, R14 ;  /* 0x000000171b1b7223 */ /* 0x000fca000000000e */
[----:B------:R3:W-:Y:S05]  /*3020*/  @P0 STG.E desc[UR40][R12.64+0x4], R27 ;  /* 0x0000041b0c000986 */ /* 0x0007ea000c101928 */
[----:B------:R-:W-:Y:S05]  /*3030*/  @!P3 BRA `(.L_x_39) ;  /* 0x000000000004b947 */ /* 0x000fea0003800000 */
[----:B------:R4:W5:Y:S02]  /*3040*/  LDG.E.LTC128B R25, desc[UR40][R4.64+0x20] ;  /* 0x0000202804197981 */ /* 0x000964000c1e1920 */
.L_x_39:
[----:B------:R-:W-:Y:S05]  /*3050*/  BSYNC B1 ;  /* 0x0000000000017941 */ /* 0x000fea0003800000 */
.L_x_38:
[----:B--2--5:R-:W-:Y:S01]  /*3060*/  FMUL R7, R25, R58 ;  /* 0x0000003a19077220 */ /* 0x024fe20000400000 */
[----:B------:R-:W-:Y:S01]  /*3070*/  ISETP.GT.AND P0, PT, R3, RZ, P2 ;  /* 0x000000ff0300720c */ /* 0x000fe20001704270 */
[----:B------:R-:W-:Y:S02]  /*3080*/  BSSY B1, `(.L_x_40) ;  /* 0x0000005000017945 */ /* 0x000fe40003800000 */
[----:B------:R-:W-:-:S05]  /*3090*/  FFMA R7, R28, R23, R7 ;  /* 0x000000171c077223 */ /* 0x000fca0000000007 */
[----:B------:R2:W-:Y:S05]  /*30a0*/  @P3 STG.E desc[UR40][R10.64+0x20], R7 ;  /* 0x000020070a003986 */ /* 0x0005ea000c101928 */
[----:B------:R-:W-:Y:S05]  /*30b0*/  @!P0 BRA `(.L_x_41) ;  /* 0x0000000000048947 */ /* 0x000fea0003800000 */
[----:B------:R0:W5:Y:S02]  /*30c0*/  LDG.E.LTC128B R25, desc[UR40][R4.64+0x24] ;  /* 0x0000242804197981 */ /* 0x000164000c1e1920 */
.L_x_41:
[----:B------:R-:W-:Y:S05]  /*30d0*/  BSYNC B1 ;  /* 0x0000000000017941 */ /* 0x000fea0003800000 */
.L_x_40:
[----:B-----5:R-:W-:Y:S01]  /*30e0*/  FMUL R14, R25, R58 ;  /* 0x0000003a190e7220 */ /* 0x020fe20000400000 */
[----:B------:R-:W-:Y:S01]  /*30f0*/  ISETP.GT.AND P1, PT, R3, 0x8, P1 ;  /* 0x000000080300780c */ /* 0x000fe20000f24270 */
[----:B------:R-:W-:Y:S02]  /*3100*/  BSSY B1, `(.L_x_42) ;  /* 0x0000005000017945 */ /* 0x000fe40003800000 */
[----:B------:R-:W-:-:S05]  /*3110*/  FFMA R29, R29, R23, R14 ;  /* 0x000000171d1d7223 */ /* 0x000fca000000000e */
[----:B------:R0:W-:Y:S05]  /*3120*/  @P0 STG.E desc[UR40][R10.64+0x24], R29 ;  /* 0x0000241d0a000986 */ /* 0x0001ea000c101928 */
[----:B------:R-:W-:Y:S05]  /*3130*/  @!P1 BRA `(.L_x_43) ;  /* 0x0000000000049947 */ /* 0x000fea0003800000 */
[----:B------:R0:W5:Y:S02]  /*3140*/  LDG.E.LTC128B R25, desc[UR40][R8.64+0x20] ;  /* 0x0000202808197981 */ /* 0x000164000c1e1920 */
.L_x_43:
[----:B------:R-:W-:Y:S05]  /*3150*/  BSYNC B1 ;  /* 0x0000000000017941 */ /* 0x000fea0003800000 */
.L_x_42:
[----:B--2--5:R-:W-:Y:S01]  /*3160*/  FMUL R7, R25, R58 ;  /* 0x0000003a19077220 */ /* 0x024fe20000400000 */
[----:B------:R-:W-:Y:S01]  /*3170*/  ISETP.GT.AND P2, PT, R3, 0x8, P2 ;  /* 0x000000080300780c */ /* 0x000fe20001744270 */
[----:B------:R-:W-:Y:S01]  /*3180*/  BSSY B1, `(.L_x_44) ;  /* 0x0000006000017945 */ /* 0x000fe20003800000 */
[----:B------:R-:W-:Y:S01]  /*3190*/  ISETP.GT.AND P0, PT, R6, 0x10, PT ;  /* 0x000000100600780c */ /* 0x000fe20003f04270 */
[----:B------:R-:W-:-:S05]  /*31a0*/  FFMA R7, R30, R23, R7 ;  /* 0x000000171e077223 */ /* 0x000fca0000000007 */
[----:B------:R2:W-:Y:S05]  /*31b0*/  @P1 STG.E desc[UR40][R12.64+0x20], R7 ;  /* 0x000020070c001986 */ /* 0x0005ea000c101928 */
[----:B------:R-:W-:Y:S05]  /*31c0*/  @!P2 BRA `(.L_x_45) ;  /* 0x000000000004a947 */ /* 0x000fea0003800000 */
[----:B------:R0:W5:Y:S02]  /*31d0*/  LDG.E.LTC128B R25, desc[UR40][R8.64+0x24] ;  /* 0x0000242808197981 */ /* 0x000164000c1e1920 */
.L_x_45:
[----:B------:R-:W-:Y:S05]  /*31e0*/  BSYNC B1 ;  /* 0x0000000000017941 */ /* 0x000fea0003800000 */
.L_x_44:
        /* <DEDUP_REMOVED lines=8> */
.L_x_47:
[----:B------:R-:W-:Y:S05]  /*3270*/  BSYNC B1 ;  /* 0x0000000000017941 */ /* 0x000fea0003800000 */
.L_x_46:
[----:B--2--5:R-:W-:Y:S01]  /*3280*/  FMUL R7, R25, R58 ;  /* 0x0000003a19077220 */ /* 0x024fe20000400000 */
[----:B------:R-:W-:Y:S01]  /*3290*/  ISETP.GT.AND P2, PT, R3, RZ, P1 ;  /* 0x000000ff0300720c */ /* 0x000fe20000f44270 */
[----:B------:R-:W-:Y:S02]  /*32a0*/  BSSY B1, `(.L_x_48) ;  /* 0x0000005000017945 */ /* 0x000fe40003800000 */
[----:B------:R-:W-:-:S05]  /*32b0*/  FFMA R7, R32, R23, R7 ;  /* 0x0000001720077223 */ /* 0x000fca0000000007 */
[----:B------:R2:W-:Y:S05]  /*32c0*/  @P3 STG.E desc[UR40][R10.64+0x40], R7 ;  /* 0x000040070a003986 */ /* 0x0005ea000c101928 */
[----:B------:R-:W-:Y:S05]  /*32d0*/  @!P2 BRA `(.L_x_49) ;  /* 0x000000000004a947 */ /* 0x000fea0003800000 */
[----:B------:R0:W5:Y:S02]  /*32e0*/  LDG.E.LTC128B R25, desc[UR40][R4.64+0x44] ;  /* 0x0000442804197981 */ /* 0x000164000c1e1920 */
.L_x_49:
[----:B------:R-:W-:Y:S05]  /*32f0*/  BSYNC B1 ;  /* 0x0000000000017941 */ /* 0x000fea0003800000 */
.L_x_48:
[----:B-----5:R-:W-:Y:S01]  /*3300*/  FMUL R14, R25, R58 ;  /* 0x0000003a190e7220 */ /* 0x020fe20000400000 */
[----:B------:R-:W-:Y:S01]  /*3310*/  ISETP.GT.AND P0, PT, R3, 0x8, P0 ;  /* 0x000000080300780c */ /* 0x000fe20000704270 */
[----:B------:R-:W-:Y:S02]  /*3320*/  BSSY B1, `(.L_x_50) ;  /* 0x0000005000017945 */ /* 0x000fe40003800000 */
[----:B------:R-:W-:-:S05]  /*3330*/  FFMA R33, R33, R23, R14 ;  /* 0x0000001721217223 */ /* 0x000fca000000000e */
[----:B------:R0:W-:Y:S05]  /*3340*/  @P2 STG.E desc[UR40][R10.64+0x44], R33 ;  /* 0x000044210a002986 */ /* 0x0001ea000c101928 */
[----:B------:R-:W-:Y:S05]  /*3350*/  @!P0 BRA `(.L_x_51) ;  /* 0x0000000000048947 */ /* 0x000fea0003800000 */
[----:B------:R0:W5:Y:S02]  /*3360*/  LDG.E.LTC128B R25, desc[UR40][R8.64+0x40] ;  /* 0x0000402808197981 */ /* 0x000164000c1e1920 */
.L_x_51:
[----:B------:R-:W-:Y:S05]  /*3370*/  BSYNC B1 ;  /* 0x0000000000017941 */ /* 0x000fea0003800000 */
.L_x_50:
        /* <DEDUP_REMOVED lines=8> */
.L_x_53:
[----:B------:R-:W-:Y:S05]  /*3400*/  BSYNC B1 ;  /* 0x0000000000017941 */ /* 0x000fea0003800000 */
.L_x_52:
        /* <DEDUP_REMOVED lines=8> */
.L_x_55:
[----:B------:R-:W-:Y:S05]  /*3490*/  BSYNC B1 ;  /* 0x0000000000017941 */ /* 0x000fea0003800000 */
.L_x_54:
[----:B--2--5:R-:W-:Y:S01]  /*34a0*/  FMUL R7, R25, R58 ;  /* 0x0000003a19077220 */ /* 0x024fe20000400000 */
[----:B------:R-:W-:Y:S01]  /*34b0*/  ISETP.GT.AND P1, PT, R3, RZ, P0 ;  /* 0x000000ff0300720c */ /* 0x000fe20000724270 */
[----:B------:R-:W-:Y:S02]  /*34c0*/  BSSY B1, `(.L_x_56) ;  /* 0x0000005000017945 */ /* 0x000fe40003800000 */
[----:B------:R-:W-:-:S05]  /*34d0*/  FFMA R7, R36, R23, R7 ;  /* 0x0000001724077223 */ /* 0x000fca0000000007 */
[----:B------:R2:W-:Y:S05]  /*34e0*/  @P3 STG.E desc[UR40][R10.64+0x60], R7 ;  /* 0x000060070a003986 */ /* 0x0005ea000c101928 */
[----:B------:R-:W-:Y:S05]  /*34f0*/  @!P1 BRA `(.L_x_57) ;  /* 0x0000000000049947 */ /* 0x000fea0003800000 */
[----:B------:R0:W5:Y:S02]  /*3500*/  LDG.E.LTC128B R25, desc[UR40][R4.64+0x64] ;  /* 0x0000642804197981 */ /* 0x000164000c1e1920 */
.L_x_57:
[----:B------:R-:W-:Y:S05]  /*3510*/  BSYNC B1 ;  /* 0x0000000000017941 */ /* 0x000fea0003800000 */
.L_x_56:
[----:B-----5:R-:W-:Y:S01]  /*3520*/  FMUL R14, R25, R58 ;  /* 0x0000003a190e7220 */ /* 0x020fe20000400000 */
[----:B------:R-:W-:Y:S01]  /*3530*/  ISETP.GT.AND P2, PT, R3, 0x8, P2 ;  /* 0x000000080300780c */ /* 0x000fe20001744270 */
[----:B------:R-:W-:Y:S02]  /*3540*/  BSSY B1, `(.L_x_58) ;  /* 0x0000005000017945 */ /* 0x000fe40003800000 */
[----:B------:R-:W-:-:S05]  /*3550*/  FFMA R37, R37, R23, R14 ;  /* 0x0000001725257223 */ /* 0x000fca000000000e */
[----:B------:R0:W-:Y:S05]  /*3560*/  @P1 STG.E desc[UR40][R10.64+0x64], R37 ;  /* 0x000064250a001986 */ /* 0x0001ea000c101928 */
[----:B------:R-:W-:Y:S05]  /*3570*/  @!P2 BRA `(.L_x_59) ;  /* 0x000000000004a947 */ /* 0x000fea0003800000 */
[----:B------:R0:W5:Y:S02]  /*3580*/  LDG.E.LTC128B R25, desc[UR40][R8.64+0x60] ;  /* 0x0000602808197981 */ /* 0x000164000c1e1920 */
.L_x_59:
[----:B------:R-:W-:Y:S05]  /*3590*/  BSYNC B1 ;  /* 0x0000000000017941 */ /* 0x000fea0003800000 */
.L_x_58:
        /* <DEDUP_REMOVED lines=8> */
.L_x_61:
[----:B------:R-:W-:Y:S05]  /*3620*/  BSYNC B1 ;  /* 0x0000000000017941 */ /* 0x000fea0003800000 */
.L_x_60:
        /* <DEDUP_REMOVED lines=8> */
.L_x_63:
[----:B------:R-:W-:Y:S05]  /*36b0*/  BSYNC B1 ;  /* 0x0000000000017941 */ /* 0x000fea0003800000 */
.L_x_62:
[----:B--2--5:R-:W-:Y:S01]  /*36c0*/  FMUL R7, R25, R58 ;  /* 0x0000003a19077220 */ /* 0x024fe20000400000 */
[----:B------:R-:W-:Y:S01]  /*36d0*/  ISETP.GT.AND P0, PT, R3, RZ, P2 ;  /* 0x000000ff0300720c */ /* 0x000fe20001704270 */
[----:B------:R-:W-:Y:S02]  /*36e0*/  BSSY B1, `(.L_x_64) ;  /* 0x0000005000017945 */ /* 0x000fe40003800000 */
[----:B------:R-:W-:-:S05]  /*36f0*/  FFMA R7, R40, R23, R7 ;  /* 0x0000001728077223 */ /* 0x000fca0000000007 */
[----:B------:R2:W-:Y:S05]  /*3700*/  @P3 STG.E desc[UR40][R10.64+0x80], R7 ;  /* 0x000080070a003986 */ /* 0x0005ea000c101928 */
[----:B------:R-:W-:Y:S05]  /*3710*/  @!P0 BRA `(.L_x_65) ;  /* 0x0000000000048947 */ /* 0x000fea0003800000 */
[----:B------:R0:W5:Y:S02]  /*3720*/  LDG.E.LTC128B R25, desc[UR40][R4.64+0x84] ;  /* 0x0000842804197981 */ /* 0x000164000c1e1920 */
.L_x_65:
[----:B------:R-:W-:Y:S05]  /*3730*/  BSYNC B1 ;  /* 0x0000000000017941 */ /* 0x000fea0003800000 */
.L_x_64:
[----:B-----5:R-:W-:Y:S01]  /*3740*/  FMUL R14, R25, R58 ;  /* 0x0000003a190e7220 */ /* 0x020fe20000400000 */
[----:B------:R-:W-:Y:S01]  /*3750*/  ISETP.GT.AND P1, PT, R3, 0x8, P1 ;  /* 0x000000080300780c */ /* 0x000fe20000f24270 */
[----:B------:R-:W-:Y:S02]  /*3760*/  BSSY B1, `(.L_x_66) ;  /* 0x0000005000017945 */ /* 0x000fe40003800000 */
[----:B------:R-:W-:-:S05]  /*3770*/  FFMA R41, R41, R23, R14 ;  /* 0x0000001729297223 */ /* 0x000fca000000000e */
[----:B------:R0:W-:Y:S05]  /*3780*/  @P0 STG.E desc[UR40][R10.64+0x84], R41 ;  /* 0x000084290a000986 */ /* 0x0001ea000c101928 */
[----:B------:R-:W-:Y:S05]  /*3790*/  @!P1 BRA `(.L_x_67) ;  /* 0x0000000000049947 */ /* 0x000fea0003800000 */
[----:B------:R0:W5:Y:S02]  /*37a0*/  LDG.E.LTC128B R25, desc[UR40][R8.64+0x80] ;  /* 0x0000802808197981 */ /* 0x000164000c1e1920 */
.L_x_67:
[----:B------:R-:W-:Y:S05]  /*37b0*/  BSYNC B1 ;  /* 0x0000000000017941 */ /* 0x000fea0003800000 */
.L_x_66:
        /* <DEDUP_REMOVED lines=8> */
.L_x_69:
[----:B------:R-:W-:Y:S05]  /*3840*/  BSYNC B1 ;  /* 0x0000000000017941 */ /* 0x000fea0003800000 */
.L_x_68:
        /* <DEDUP_REMOVED lines=8> */
.L_x_71:
[----:B------:R-:W-:Y:S05]  /*38d0*/  BSYNC B1 ;  /* 0x0000000000017941 */ /* 0x000fea0003800000 */
.L_x_70:
[----:B--2--5:R-:W-:Y:S01]  /*38e0*/  FMUL R7, R25, R58 ;  /* 0x0000003a19077220 */ /* 0x024fe20000400000 */
[----:B------:R-:W-:Y:S01]  /*38f0*/  ISETP.GT.AND P2, PT, R3, RZ, P1 ;  /* 0x000000ff0300720c */ /* 0x000fe20000f44270 */
[----:B------:R-:W-:Y:S02]  /*3900*/  BSSY B1, `(.L_x_72) ;  /* 0x0000005000017945 */ /* 0x000fe40003800000 */
[----:B------:R-:W-:-:S05]  /*3910*/  FFMA R7, R44, R23, R7 ;  /* 0x000000172c077223 */ /* 0x000fca0000000007 */
[----:B------:R2:W-:Y:S05]  /*3920*/  @P3 STG.E desc[UR40][R10.64+0xa0], R7 ;  /* 0x0000a0070a003986 */ /* 0x0005ea000c101928 */
[----:B------:R-:W-:Y:S05]  /*3930*/  @!P2 BRA `(.L_x_73) ;  /* 0x000000000004a947 */ /* 0x000fea0003800000 */
[----:B------:R0:W5:Y:S02]  /*3940*/  LDG.E.LTC128B R25, desc[UR40][R4.64+0xa4] ;  /* 0x0000a42804197981 */ /* 0x000164000c1e1920 */
.L_x_73:
[----:B------:R-:W-:Y:S05]  /*3950*/  BSYNC B1 ;  /* 0x0000000000017941 */ /* 0x000fea0003800000 */
.L_x_72:
[----:B-----5:R-:W-:Y:S01]  /*3960*/  FMUL R14, R25, R58 ;  /* 0x0000003a190e7220 */ /* 0x020fe20000400000 */
[----:B------:R-:W-:Y:S01]  /*3970*/  ISETP.GT.AND P0, PT, R3, 0x8, P0 ;  /* 0x000000080300780c */ /* 0x000fe20000704270 */
[----:B------:R-:W-:Y:S02]  /*3980*/  BSSY B1, `(.L_x_74) ;  /* 0x0000005000017945 */ /* 0x000fe40003800000 */
[----:B------:R-:W-:-:S05]  /*3990*/  FFMA R45, R45, R23, R14 ;  /* 0x000000172d2d7223 */ /* 0x000fca000000000e */
[----:B------:R0:W-:Y:S05]  /*39a0*/  @P2 STG.E desc[UR40][R10.64+0xa4], R45 ;  /* 0x0000a42d0a002986 */ /* 0x0001ea000c101928 */
[----:B------:R-:W-:Y:S05]  /*39b0*/  @!P0 BRA `(.L_x_75) ;  /* 0x0000000000048947 */ /* 0x000fea0003800000 */
[----:B------:R0:W5:Y:S02]  /*39c0*/  LDG.E.LTC128B R25, desc[UR40][R8.64+0xa0] ;  /* 0x0000a02808197981 */ /* 0x000164000c1e1920 */
.L_x_75:
[----:B------:R-:W-:Y:S05]  /*39d0*/  BSYNC B1 ;  /* 0x0000000000017941 */ /* 0x000fea0003800000 */
.L_x_74:
        /* <DEDUP_REMOVED lines=8> */
.L_x_77:
[----:B------:R-:W-:Y:S05]  /*3a60*/  BSYNC B1 ;  /* 0x0000000000017941 */ /* 0x000fea0003800000 */
.L_x_76:
        /* <DEDUP_REMOVED lines=8> */
.L_x_79:
[----:B------:R-:W-:Y:S05]  /*3af0*/  BSYNC B1 ;  /* 0x0000000000017941 */ /* 0x000fea0003800000 */
.L_x_78:
[----:B--2--5:R-:W-:Y:S01]  /*3b00*/  FMUL R7, R25, R58 ;  /* 0x0000003a19077220 */ /* 0x024fe20000400000 */
[----:B------:R-:W-:Y:S01]  /*3b10*/  ISETP.GT.AND P1, PT, R3, RZ, P0 ;  /* 0x000000ff0300720c */ /* 0x000fe20000724270 */
[----:B------:R-:W-:Y:S02]  /*3b20*/  BSSY B1, `(.L_x_80) ;  /* 0x0000005000017945 */ /* 0x000fe40003800000 */
[----:B------:R-:W-:-:S05]  /*3b30*/  FFMA R7, R48, R23, R7 ;  /* 0x0000001730077223 */ /* 0x000fca0000000007 */
[----:B------:R2:W-:Y:S05]  /*3b40*/  @P3 STG.E desc[UR40][R10.64+0xc0], R7 ;  /* 0x0000c0070a003986 */ /* 0x0005ea000c101928 */
[----:B------:R-:W-:Y:S05]  /*3b50*/  @!P1 BRA `(.L_x_81) ;  /* 0x0000000000049947 */ /* 0x000fea0003800000 */
[----:B------:R0:W5:Y:S02]  /*3b60*/  LDG.E.LTC128B R25, desc[UR40][R4.64+0xc4] ;  /* 0x0000c42804197981 */ /* 0x000164000c1e1920 */
.L_x_81:
[----:B------:R-:W-:Y:S05]  /*3b70*/  BSYNC B1 ;  /* 0x0000000000017941 */ /* 0x000fea0003800000 */
.L_x_80:
[----:B-----5:R-:W-:Y:S01]  /*3b80*/  FMUL R14, R25, R58 ;  /* 0x0000003a190e7220 */ /* 0x020fe20000400000 */
[----:B------:R-:W-:Y:S01]  /*3b90*/  ISETP.GT.AND P2, PT, R3, 0x8, P2 ;  /* 0x000000080300780c */ /* 0x000fe20001744270 */
[----:B------:R-:W-:Y:S02]  /*3ba0*/  BSSY B1, `(.L_x_82) ;  /* 0x0000005000017945 */ /* 0x000fe40003800000 */
[----:B------:R-:W-:-:S05]  /*3bb0*/  FFMA R49, R49, R23, R14 ;  /* 0x0000001731317223 */ /* 0x000fca000000000e */
[----:B------:R0:W-:Y:S05]  /*3bc0*/  @P1 STG.E desc[UR40][R10.64+0xc4], R49 ;  /* 0x0000c4310a001986 */ /* 0x0001ea000c101928 */
[----:B------:R-:W-:Y:S05]  /*3bd0*/  @!P2 BRA `(.L_x_83) ;  /* 0x000000000004a947 */ /* 0x000fea0003800000 */
[----:B------:R0:W5:Y:S02]  /*3be0*/  LDG.E.LTC128B R25, desc[UR40][R8.64+0xc0] ;  /* 0x0000c02808197981 */ /* 0x000164000c1e1920 */
.L_x_83:
[----:B------:R-:W-:Y:S05]  /*3bf0*/  BSYNC B1 ;  /* 0x0000000000017941 */ /* 0x000fea0003800000 */
.L_x_82:
        /* <DEDUP_REMOVED lines=8> */
.L_x_85:
[----:B------:R-:W-:Y:S05]  /*3c80*/  BSYNC B1 ;  /* 0x0000000000017941 */ /* 0x000fea0003800000 */
.L_x_84:
[----:B-----5:R-:W-:Y:S01]  /*3c90*/  FMUL R14, R25, R58 ;  /* 0x0000003a190e7220 */ /* 0x020fe20000400000 */
[----:B------:R-:W-:Y:S01]  /*3ca0*/  ISETP.GT.AND P2, PT, R6, 0x39, PT ;  /* 0x000000390600780c */ /* 0x000fe20003f44270 */
[----:B------:R-:W-:Y:S01]  /*3cb0*/  @P0 IMAD.MOV.U32 R6, RZ, RZ, R12 ;  /* 0x000000ffff060224 */ /* 0x000fe200078e000c */
[----:B------:R-:W-:Y:S01]  /*3cc0*/  ISETP.GT.AND P3, PT, R3, RZ, P1 ;  /* 0x000000ff0300720c */ /* 0x000fe20000f64270 */
[----:B------:R-:W-:Y:S01]  /*3cd0*/  FFMA R51, R51, R23, R14 ;  /* 0x0000001733337223 */ /* 0x000fe2000000000e */
[----:B--2---:R-:W-:Y:S01]  /*3ce0*/  @P0 IMAD.MOV.U32 R7, RZ, RZ, R13 ;  /* 0x000000ffff070224 */ /* 0x004fe200078e000d */
[----:B------:R-:W-:Y:S04]  /*3cf0*/  BSSY B1, `(.L_x_86) ;  /* 0x0000004000017945 */ /* 0x000fe80003800000 */
[----:B------:R2:W-:Y:S06]  /*3d00*/  @P0 STG.E desc[UR40][R6.64+0xc4], R51 ;  /* 0x0000c43306000986 */ /* 0x0005ec000c101928 */
[----:B------:R-:W-:Y:S05]  /*3d10*/  @!P3 BRA `(.L_x_87) ;  /* 0x000000000004b947 */ /* 0x000fea0003800000 */
[----:B------:R0:W5:Y:S02]  /*3d20*/  LDG.E.LTC128B R25, desc[UR40][R4.64+0xe0] ;  /* 0x0000e02804197981 */ /* 0x000164000c1e1920 */
.L_x_87:
[----:B------:R-:W-:Y:S05]  /*3d30*/  BSYNC B1 ;  /* 0x0000000000017941 */ /* 0x000fea0003800000 */
.L_x_86:
[----:B--2--5:R-:W-:Y:S01]  /*3d40*/  FMUL R7, R25, R58 ;  /* 0x0000003a19077220 */ /* 0x024fe20000400000 */
[----:B------:R-:W-:Y:S01]  /*3d50*/  @P3 IMAD.MOV.U32 R6, RZ, RZ, R10 ;  /* 0x000000ffff063224 */ /* 0x000fe200078e000a */
[----:B------:R-:W-:Y:S01]  /*3d60*/  ISETP.GT.AND P0, PT, R3, RZ, P2 ;  /* 0x000000ff0300720c */ /* 0x000fe20001704270 */
[----:B------:R-:W-:Y:S01]  /*3d70*/  BSSY B1, `(.L_x_88) ;  /* 0x0000006000017945 */ /* 0x000fe20003800000 */
[----:B------:R-:W-:Y:S01]  /*3d80*/  FFMA R15, R52, R23, R7 ;  /* 0x00000017340f7223 */ /* 0x000fe20000000007 */
[----:B------:R-:W-:-:S05]  /*3d90*/  @P3 IMAD.MOV.U32 R7, RZ, RZ, R11 ;  /* 0x000000ffff073224 */ /* 0x000fca00078e000b */
[----:B------:R2:W-:Y:S05]  /*3da0*/  @P3 STG.E desc[UR40][R6.64+0xe0], R15 ;  /* 0x0000e00f06003986 */ /* 0x0005ea000c101928 */
[----:B------:R-:W-:Y:S05]  /*3db0*/  @!P0 BRA `(.L_x_89) ;  /* 0x0000000000048947 */ /* 0x000fea0003800000 */
[----:B------:R0:W5:Y:S02]  /*3dc0*/  LDG.E.LTC128B R25, desc[UR40][R4.64+0xe4] ;  /* 0x0000e42804197981 */ /* 0x000164000c1e1920 */
.L_x_89:
[----:B------:R-:W-:Y:S05]  /*3dd0*/  BSYNC B1 ;  /* 0x0000000000017941 */ /* 0x000fea0003800000 */
.L_x_88:
[----:B01--45:R-:W-:Y:S01]  /*3de0*/  FMUL R4, R25, R58 ;  /* 0x0000003a19047220 */ /* 0x033fe20000400000 */
[----:B------:R-:W-:Y:S01]  /*3df0*/  ISETP.GT.AND P1, PT, R3, 0x8, P1 ;  /* 0x000000080300780c */ /* 0x000fe20000f24270 */
[----:B------:R-:W-:Y:S02]  /*3e00*/  BSSY B1, `(.L_x_90) ;  /* 0x0000005000017945 */ /* 0x000fe40003800000 */
[----:B------:R-:W-:-:S05]  /*3e10*/  FFMA R53, R53, R23, R4 ;  /* 0x0000001735357223 */ /* 0x000fca0000000004 */
[----:B------:R0:W-:Y:S05]  /*3e20*/  @P0 STG.E desc[UR40][R10.64+0xe4], R53 ;  /* 0x0000e4350a000986 */ /* 0x0001ea000c101928 */
[----:B------:R-:W-:Y:S05]  /*3e30*/  @!P1 BRA `(.L_x_91) ;  /* 0x0000000000049947 */ /* 0x000fea0003800000 */
[----:B------:R1:W5:Y:S02]  /*3e40*/  LDG.E.LTC128B R25, desc[UR40][R8.64+0xe0] ;  /* 0x0000e02808197981 */ /* 0x000364000c1e1920 */
.L_x_91:
[----:B------:R-:W-:Y:S05]  /*3e50*/  BSYNC B1 ;  /* 0x0000000000017941 */ /* 0x000fea0003800000 */
.L_x_90:
[----:B-----5:R-:W-:Y:S01]  /*3e60*/  FMUL R5, R25, R58 ;  /* 0x0000003a19057220 */ /* 0x020fe20000400000 */
[----:B------:R-:W-:Y:S01]  /*3e70*/  @P1 IMAD.MOV.U32 R4, RZ, RZ, R12 ;  /* 0x000000ffff041224 */ /* 0x000fe200078e000c */
[----:B------:R-:W-:Y:S01]  /*3e80*/  ISETP.GT.AND P2, PT, R3, 0x8, P2 ;  /* 0x000000080300780c */ /* 0x000fe20001744270 */
[----:B------:R-:W-:Y:S01]  /*3e90*/  BSSY B1, `(.L_x_92) ;  /* 0x0000006000017945 */ /* 0x000fe20003800000 */
[----:B--2---:R-:W-:Y:S01]  /*3ea0*/  FFMA R7, R54, R23, R5 ;  /* 0x0000001736077223 */ /* 0x004fe20000000005 */
[----:B------:R-:W-:-:S05]  /*3eb0*/  @P1 IMAD.MOV.U32 R5, RZ, RZ, R13 ;  /* 0x000000ffff051224 */ /* 0x000fca00078e000d */
[----:B------:R2:W-:Y:S05]  /*3ec0*/  @P1 STG.E desc[UR40][R4.64+0xe0], R7 ;  /* 0x0000e00704001986 */ /* 0x0005ea000c101928 */
[----:B------:R-:W-:Y:S05]  /*3ed0*/  @!P2 BRA `(.L_x_93) ;  /* 0x000000000004a947 */ /* 0x000fea0003800000 */
[----:B------:R4:W5:Y:S02]  /*3ee0*/  LDG.E.LTC128B R25, desc[UR40][R8.64+0xe4] ;  /* 0x0000e42808197981 */ /* 0x000964000c1e1920 */
.L_x_93:
[----:B------:R-:W-:Y:S05]  /*3ef0*/  BSYNC B1 ;  /* 0x0000000000017941 */ /* 0x000fea0003800000 */
.L_x_92:
[----:B--2--5:R-:W-:-:S04]  /*3f00*/  FMUL R4, R25, R58 ;  /* 0x0000003a19047220 */ /* 0x024fc80000400000 */
[----:B------:R-:W-:Y:S01]  /*3f10*/  FFMA R55, R55, R23, R4 ;  /* 0x0000001737377223 */ /* 0x000fe20000000004 */
[----:B------:R-:W-:Y:S06]  /*3f20*/  @!P2 BRA `(.L_x_94) ;  /* 0x0000000400f0a947 */ /* 0x000fec0003800000 */
[----:B------:R2:W-:Y:S01]  /*3f30*/  STG.E desc[UR40][R12.64+0xe4], R55 ;  /* 0x0000e4370c007986 */ /* 0x0005e2000c101928 */
[----:B------:R-:W-:Y:S05]  /*3f40*/  BRA `(.L_x_94) ;  /* 0x0000000400e87947 */ /* 0x000fea0003800000 */
.L_x_33:
[----:B------:R-:W-:Y:S01]  /*3f50*/  ISETP.GT.AND P0, PT, R6, 0x1, PT ;  /* 0x000000010600780c */ /* 0x000fe20003f04270 */
[----:B------:R-:W-:Y:S01]  /*3f60*/  ULDC.64 UR4, c[0x0][0x5c0] ;  /* 0x0001700000047ab9 */ /* 0x000fe20000000a00 */
[-C--:B------:R-:W-:Y:S01]  /*3f70*/  FMUL R7, R24, R23.reuse ;  /* 0x0000001718077220 */ /* 0x080fe20000400000 */
[C---:B------:R-:W-:Y:S01]  /*3f80*/  LEA R4, P4, R72.reuse, UR4, 0x2 ;  /* 0x0000000448047c11 */ /* 0x040fe2000f8810ff */
[-C--:B------:R-:W-:Y:S01]  /*3f90*/  FMUL R25, R25, R23.reuse ;  /* 0x0000001719197220 */ /* 0x080fe20000400000 */
[----:B------:R-:W-:Y:S01]  /*3fa0*/  ISETP.GT.AND P2, PT, R3, RZ, P0 ;  /* 0x000000ff0300720c */ /* 0x000fe20000744270 */
[-C--:B------:R-:W-:Y:S01]  /*3fb0*/  FMUL R27, R27, R23.reuse ;  /* 0x000000171b1b7220 */ /* 0x080fe20000400000 */
[----:B------:R-:W-:Y:S01]  /*3fc0*/  LEA.HI.X R5, R72, UR5, R81, 0x2, P4 ;  /* 0x0000000548057c11 */ /* 0x000fe2000a0f1451 */
[-C--:B------:R-:W-:Y:S01]  /*3fd0*/  FMUL R11, R28, R23.reuse ;  /* 0x000000171c0b7220 */ /* 0x080fe20000400000 */
[----:B------:R-:W-:Y:S01]  /*3fe0*/  ISETP.GT.AND P3, PT, R3, 0x8, P3 ;  /* 0x000000080300780c */ /* 0x000fe20001f64270 */
[-C--:B------:R-:W-:Y:S01]  /*3ff0*/  FMUL R29, R29, R23.reuse ;  /* 0x000000171d1d7220 */ /* 0x080fe20000400000 */
[----:B------:R-:W-:Y:S01]  /*4000*/  ISETP.GT.AND P0, PT, R3, 0x8, P0 ;  /* 0x000000080300780c */ /* 0x000fe20000704270 */
[----:B------:R0:W-:Y:S01]  /*4010*/  @P1 STG.E desc[UR40][R4.64], R7 ;  /* 0x0000000704001986 */ /* 0x0001e2000c101928 */
[C---:B------:R-:W-:Y:S01]  /*4020*/  ISETP.GT.AND P5, PT, R6.reuse, 0x8, PT ;  /* 0x000000080600780c */ /* 0x040fe20003fa4270 */
[-C--:B------:R-:W-:Y:S01]  /*4030*/  FMUL R31, R31, R23.reuse ;  /* 0x000000171f1f7220 */ /* 0x080fe20000400000 */
[----:B------:R-:W-:Y:S01]  /*4040*/  SHF.L.U64.HI R9, R59, 0x2, R60 ;  /* 0x000000023b097819 */ /* 0x000fe2000001023c */
[-C--:B------:R-:W-:Y:S01]  /*4050*/  FMUL R33, R33, R23.reuse ;  /* 0x0000001721217220 */ /* 0x080fe20000400000 */
[----:B------:R-:W-:Y:S01]  /*4060*/  LEA R8, P1, R59, R4, 0x2 ;  /* 0x000000043b087211 */ /* 0x000fe200078210ff */
[----:B------:R-:W-:Y:S01]  /*4070*/  @P2 STG.E desc[UR40][R4.64+0x4], R25 ;  /* 0x0000041904002986 */ /* 0x000fe2000c101928 */
[----:B------:R-:W-:Y:S01]  /*4080*/  ISETP.GT.AND P4, PT, R6, 0x9, PT ;  /* 0x000000090600780c */ /* 0x000fe20003f84270 */
[-C--:B------:R-:W-:Y:S01]  /*4090*/  FMUL R35, R35, R23.reuse ;  /* 0x0000001723237220 */ /* 0x080fe20000400000 */
[----:B------:R-:W-:Y:S01]  /*40a0*/  ISETP.GT.AND P2, PT, R3, RZ, P5 ;  /* 0x000000ff0300720c */ /* 0x000fe20002f44270 */
[----:B------:R-:W-:Y:S01]  /*40b0*/  IMAD.X R9, R9, 0x1, R5, P1 ;  /* 0x0000000109097824 */ /* 0x000fe200008e0605 */
[C---:B------:R-:W-:Y:S01]  /*40c0*/  ISETP.GT.AND P1, PT, R3.reuse, RZ, P4 ;  /* 0x000000ff0300720c */ /* 0x040fe20002724270 */
[-C--:B0-----:R-:W-:Y:S01]  /*40d0*/  FMUL R7, R26, R23.reuse ;  /* 0x000000171a077220 */ /* 0x081fe20000400000 */
[----:B------:R-:W-:Y:S01]  /*40e0*/  ISETP.GT.AND P4, PT, R3, 0x8, P4 ;  /* 0x000000080300780c */ /* 0x000fe20002784270 */
[-C--:B------:R-:W-:Y:S01]  /*40f0*/  FMUL R37, R37, R23.reuse ;  /* 0x0000001725257220 */ /* 0x080fe20000400000 */
[-C--:B------:R-:W-:Y:S01]  /*4100*/  FMUL R39, R39, R23.reuse ;  /* 0x0000001727277220 */ /* 0x080fe20000400000 */
[-C--:B------:R-:W-:Y:S01]  /*4110*/  FMUL R41, R41, R23.reuse ;  /* 0x0000001729297220 */ /* 0x080fe20000400000 */
[----:B------:R0:W-:Y:S01]  /*4120*/  @P3 STG.E desc[UR40][R8.64], R7 ;  /* 0x0000000708003986 */ /* 0x0001e2000c101928 */
[C---:B------:R-:W-:Y:S01]  /*4130*/  ISETP.GT.AND P3, PT, R6.reuse, 0x11, PT ;  /* 0x000000110600780c */ /* 0x040fe20003f64270 */
[-C--:B------:R-:W-:Y:S01]  /*4140*/  FMUL R43, R43, R23.reuse ;  /* 0x000000172b2b7220 */ /* 0x080fe20000400000 */
[-C--:B------:R-:W-:Y:S01]  /*4150*/  FMUL R45, R45, R23.reuse ;  /* 0x000000172d2d7220 */ /* 0x080fe20000400000 */
[----:B------:R-:W-:Y:S01]  /*4160*/  @P0 STG.E desc[UR40][R8.64+0x4], R27 ;  /* 0x0000041b08000986 */ /* 0x000fe2000c101928 */
[----:B------:R-:W-:Y:S01]  /*4170*/  ISETP.GT.AND P0, PT, R3, 0x8, P5 ;  /* 0x000000080300780c */ /* 0x000fe20002f04270 */
[-C--:B------:R-:W-:Y:S01]  /*4180*/  FMUL R47, R47, R23.reuse ;  /* 0x000000172f2f7220 */ /* 0x080fe20000400000 */
[----:B------:R-:W-:Y:S01]  /*4190*/  ISETP.GT.AND P5, PT, R6, 0x10, PT ;  /* 0x000000100600780c */ /* 0x000fe20003fa4270 */
[----:B------:R1:W-:Y:S01]  /*41a0*/  @P2 STG.E desc[UR40][R4.64+0x20], R11 ;  /* 0x0000200b04002986 */ /* 0x0003e2000c101928 */
[-C--:B------:R-:W-:Y:S01]  /*41b0*/  FMUL R49, R49, R23.reuse ;  /* 0x0000001731317220 */ /* 0x080fe20000400000 */
[-C--:B------:R-:W-:Y:S01]  /*41c0*/  FMUL R51, R51, R23.reuse ;  /* 0x0000001733337220 */ /* 0x080fe20000400000 */
[C---:B------:R-:W-:Y:S01]  /*41d0*/  ISETP.GT.AND P2, PT, R3.reuse, RZ, P5 ;  /* 0x000000ff0300720c */ /* 0x040fe20002f44270 */
[----:B------:R-:W-:Y:S01]  /*41e0*/  @P1 STG.E desc[UR40][R4.64+0x24], R29 ;  /* 0x0000241d04001986 */ /* 0x000fe2000c101928 */
[-C--:B0-----:R-:W-:Y:S01]  /*41f0*/  FMUL R7, R30, R23.reuse ;  /* 0x000000171e077220 */ /* 0x081fe20000400000 */
[----:B------:R-:W-:Y:S01]  /*4200*/  ISETP.GT.AND P1, PT, R3, RZ, P3 ;  /* 0x000000ff0300720c */ /* 0x000fe20001f24270 */
[-C--:B------:R-:W-:Y:S01]  /*4210*/  FMUL R53, R53, R23.reuse ;  /* 0x0000001735357220 */ /* 0x080fe20000400000 */
[C---:B------:R-:W-:Y:S01]  /*4220*/  ISETP.GT.AND P3, PT, R3.reuse, 0x8, P3 ;  /* 0x000000080300780c */ /* 0x040fe20001f64270 */
[-C--:B------:R-:W-:Y:S01]  /*4230*/  FMUL R13, R54, R23.reuse ;  /* 0x00000017360d7220 */ /* 0x080fe20000400000 */
[----:B------:R0:W-:Y:S01]  /*4240*/  @P0 STG.E desc[UR40][R8.64+0x20], R7 ;  /* 0x0000200708000986 */ /* 0x0001e2000c101928 */
[----:B------:R-:W-:Y:S01]  /*4250*/  ISETP.GT.AND P0, PT, R3, 0x8, P5 ;  /* 0x000000080300780c */ /* 0x000fe20002f04270 */
[-C--:B-1----:R-:W-:Y:S01]  /*4260*/  FMUL R11, R32, R23.reuse ;  /* 0x00000017200b7220 */ /* 0x082fe20000400000 */
[C---:B------:R-:W-:Y:S01]  /*4270*/  ISETP.GT.AND P5, PT, R6.reuse, 0x18, PT ;  /* 0x000000180600780c */ /* 0x040fe20003fa4270 */
[----:B------:R-:W-:Y:S01]  /*4280*/  @P4 STG.E desc[UR40][R8.64+0x24], R31 ;  /* 0x0000241f08004986 */ /* 0x000fe2000c101928 */
[----:B------:R-:W-:Y:S01]  /*4290*/  ISETP.GT.AND P4, PT, R6, 0x19, PT ;  /* 0x000000190600780c */ /* 0x000fe20003f84270 */
[----:B------:R-:W-:-:S02]  /*42a0*/  FMUL R55, R55, R23 ;  /* 0x0000001737377220 */ /* 0x000fc40000400000 */
[----:B------:R1:W-:Y:S01]  /*42b0*/  @P2 STG.E desc[UR40][R4.64+0x40], R11 ;  /* 0x0000400b04002986 */ /* 0x0003e2000c101928 */
[----:B------:R-:W-:-:S03]  /*42c0*/  ISETP.GT.AND P2, PT, R3, RZ, P5 ;  /* 0x000000ff0300720c */ /* 0x000fc60002f44270 */
[----:B------:R-:W-:Y:S01]  /*42d0*/  @P1 STG.E desc[UR40][R4.64+0x44], R33 ;  /* 0x0000442104001986 */ /* 0x000fe2000c101928 */
[C---:B------:R-:W-:Y:S01]  /*42e0*/  ISETP.GT.AND P1, PT, R3.reuse, RZ, P4 ;  /* 0x000000ff0300720c */ /* 0x040fe20002724270 */
[----:B0-----:R-:W-:Y:S01]  /*42f0*/  FMUL R7, R34, R23 ;  /* 0x0000001722077220 */ /* 0x001fe20000400000 */
[----:B------:R-:W-:-:S04]  /*4300*/  ISETP.GT.AND P4, PT, R3, 0x8, P4 ;  /* 0x000000080300780c */ /* 0x000fc80002784270 */
[----:B------:R0:W-:Y:S01]  /*4310*/  @P0 STG.E desc[UR40][R8.64+0x40], R7 ;  /* 0x0000400708000986 */ /* 0x0001e2000c101928 */
[----:B-1----:R-:W-:Y:S01]  /*4320*/  FMUL R11, R36, R23 ;  /* 0x00000017240b7220 */ /* 0x002fe20000400000 */
[----:B------:R-:W-:Y:S02]  /*4330*/  ISETP.GT.AND P0, PT, R3, 0x8, P5 ;  /* 0x000000080300780c */ /* 0x000fe40002f04270 */
[----:B------:R-:W-:Y:S01]  /*4340*/  @P3 STG.E desc[UR40][R8.64+0x44], R35 ;  /* 0x0000442308003986 */ /* 0x000fe2000c101928 */
[----:B------:R-:W-:-:S03]  /*4350*/  ISETP.GT.AND P5, PT, R6, 0x20, PT ;  /* 0x000000200600780c */ /* 0x000fc60003fa4270 */
[----:B------:R1:W-:Y:S01]  /*4360*/  @P2 STG.E desc[UR40][R4.64+0x60], R11 ;  /* 0x0000600b04002986 */ /* 0x0003e2000c101928 */
[----:B------:R-:W-:Y:S02]  /*4370*/  ISETP.GT.AND P2, PT, R6, 0x21, PT ;  /* 0x000000210600780c */ /* 0x000fe40003f44270 */
[C---:B------:R-:W-:Y:S01]  /*4380*/  ISETP.GT.AND P3, PT, R3.reuse, RZ, P5 ;  /* 0x000000ff0300720c */ /* 0x040fe20002f64270 */
[----:B------:R-:W-:Y:S01]  /*4390*/  @P1 STG.E desc[UR40][R4.64+0x64], R37 ;  /* 0x0000642504001986 */ /* 0x000fe2000c101928 */
[C---:B------:R-:W-:Y:S01]  /*43a0*/  ISETP.GT.AND P1, PT, R3.reuse, RZ, P2 ;  /* 0x000000ff0300720c */ /* 0x040fe20001724270 */
[----:B0-----:R-:W-:Y:S01]  /*43b0*/  FMUL R7, R38, R23 ;  /* 0x0000001726077220 */ /* 0x001fe20000400000 */
[----:B------:R-:W-:-:S04]  /*43c0*/  ISETP.GT.AND P2, PT, R3, 0x8, P2 ;  /* 0x000000080300780c */ /* 0x000fc80001744270 */
[----:B------:R0:W-:Y:S01]  /*43d0*/  @P0 STG.E desc[UR40][R8.64+0x60], R7 ;  /* 0x0000600708000986 */ /* 0x0001e2000c101928 */
[----:B-1----:R-:W-:Y:S01]  /*43e0*/  FMUL R11, R40, R23 ;  /* 0x00000017280b7220 */ /* 0x002fe20000400000 */
[----:B------:R-:W-:Y:S02]  /*43f0*/  ISETP.GT.AND P0, PT, R3, 0x8, P5 ;  /* 0x000000080300780c */ /* 0x000fe40002f04270 */
[----:B------:R-:W-:Y:S04]  /*4400*/  @P4 STG.E desc[UR40][R8.64+0x64], R39 ;  /* 0x0000642708004986 */ /* 0x000fe8000c101928 */
[----:B------:R1:W-:Y:S01]  /*4410*/  @P3 STG.E desc[UR40][R4.64+0x80], R11 ;  /* 0x0000800b04003986 */ /* 0x0003e2000c101928 */
[----:B------:R-:W-:-:S03]  /*4420*/  ISETP.GT.AND P3, PT, R6, 0x28, PT ;  /* 0x000000280600780c */ /* 0x000fc60003f64270 */
[----:B------:R-:W-:Y:S01]  /*4430*/  @P1 STG.E desc[UR40][R4.64+0x84], R41 ;  /* 0x0000842904001986 */ /* 0x000fe2000c101928 */
[----:B------:R-:W-:Y:S01]  /*4440*/  ISETP.GT.AND P1, PT, R6, 0x29, PT ;  /* 0x000000290600780c */ /* 0x000fe20003f24270 */
[-C--:B0-----:R-:W-:Y:S01]  /*4450*/  FMUL R7, R42, R23.reuse ;  /* 0x000000172a077220 */ /* 0x081fe20000400000 */
[C---:B------:R-:W-:Y:S02]  /*4460*/  ISETP.GT.AND P5, PT, R3.reuse, RZ, P3 ;  /* 0x000000ff0300720c */ /* 0x040fe40001fa4270 */
[C---:B------:R-:W-:Y:S02]  /*4470*/  ISETP.GT.AND P4, PT, R3.reuse, RZ, P1 ;  /* 0x000000ff0300720c */ /* 0x040fe40000f84270 */
[----:B------:R0:W-:Y:S01]  /*4480*/  @P0 STG.E desc[UR40][R8.64+0x80], R7 ;  /* 0x0000800708000986 */ /* 0x0001e2000c101928 */
[----:B-1----:R-:W-:Y:S01]  /*4490*/  FMUL R11, R44, R23 ;  /* 0x000000172c0b7220 */ /* 0x002fe20000400000 */
[----:B------:R-:W-:Y:S02]  /*44a0*/  ISETP.GT.AND P3, PT, R3, 0x8, P3 ;  /* 0x000000080300780c */ /* 0x000fe40001f64270 */
[----:B------:R-:W-:Y:S01]  /*44b0*/  @P2 STG.E desc[UR40][R8.64+0x84], R43 ;  /* 0x0000842b08002986 */ /* 0x000fe2000c101928 */
[----:B------:R-:W-:-:S02]  /*44c0*/  ISETP.GT.AND P0, PT, R6, 0x30, PT ;  /* 0x000000300600780c */ /* 0x000fc40003f04270 */
[C---:B------:R-:W-:Y:S02]  /*44d0*/  ISETP.GT.AND P1, PT, R3.reuse, 0x8, P1 ;  /* 0x000000080300780c */ /* 0x040fe40000f24270 */
[----:B------:R-:W-:Y:S01]  /*44e0*/  ISETP.GT.AND P2, PT, R6, 0x31, PT ;  /* 0x000000310600780c */ /* 0x000fe20003f44270 */
[----:B------:R1:W-:Y:S01]  /*44f0*/  @P5 STG.E desc[UR40][R4.64+0xa0], R11 ;  /* 0x0000a00b04005986 */ /* 0x0003e2000c101928 */
[C---:B------:R-:W-:Y:S01]  /*4500*/  ISETP.GT.AND P5, PT, R3.reuse, RZ, P0 ;  /* 0x000000ff0300720c */ /* 0x040fe200007a4270 */
[-C--:B0-----:R-:W-:Y:S01]  /*4510*/  FMUL R7, R46, R23.reuse ;  /* 0x000000172e077220 */ /* 0x081fe20000400000 */
[C---:B------:R-:W-:Y:S01]  /*4520*/  ISETP.GT.AND P0, PT, R3.reuse, 0x8, P0 ;  /* 0x000000080300780c */ /* 0x040fe20000704270 */
[----:B------:R-:W-:Y:S01]  /*4530*/  @P4 STG.E desc[UR40][R4.64+0xa4], R45 ;  /* 0x0000a42d04004986 */ /* 0x000fe2000c101928 */
[C---:B------:R-:W-:Y:S02]  /*4540*/  ISETP.GT.AND P4, PT, R3.reuse, RZ, P2 ;  /* 0x000000ff0300720c */ /* 0x040fe40001784270 */
[----:B------:R-:W-:Y:S01]  /*4550*/  ISETP.GT.AND P2, PT, R3, 0x8, P2 ;  /* 0x000000080300780c */ /* 0x000fe20001744270 */
[----:B------:R0:W-:Y:S01]  /*4560*/  @P3 STG.E desc[UR40][R8.64+0xa0], R7 ;  /* 0x0000a00708003986 */ /* 0x0001e2000c101928 */
[----:B------:R-:W-:Y:S01]  /*4570*/  ISETP.GT.AND P3, PT, R6, 0x39, PT ;  /* 0x000000390600780c */ /* 0x000fe20003f64270 */
[----:B-1----:R-:W-:-:S02]  /*4580*/  FMUL R11, R48, R23 ;  /* 0x00000017300b7220 */ /* 0x002fc40000400000 */
[----:B------:R-:W-:Y:S01]  /*4590*/  @P1 STG.E desc[UR40][R8.64+0xa4], R47 ;  /* 0x0000a42f08001986 */ /* 0x000fe2000c101928 */
[----:B------:R-:W-:-:S03]  /*45a0*/  ISETP.GT.AND P1, PT, R6, 0x38, PT ;  /* 0x000000380600780c */ /* 0x000fc60003f24270 */
[----:B------:R-:W-:Y:S01]  /*45b0*/  @P0 IMAD.MOV.U32 R6, RZ, RZ, R8 ;  /* 0x000000ffff060224 */ /* 0x000fe200078e0008 */
[----:B------:R1:W-:Y:S01]  /*45c0*/  @P5 STG.E desc[UR40][R4.64+0xc0], R11 ;  /* 0x0000c00b04005986 */ /* 0x0003e2000c101928 */
[C---:B------:R-:W-:Y:S02]  /*45d0*/  ISETP.GT.AND P5, PT, R3.reuse, RZ, P3 ;  /* 0x000000ff0300720c */ /* 0x040fe40001fa4270 */
[C---:B------:R-:W-:Y:S01]  /*45e0*/  ISETP.GT.AND P3, PT, R3.reuse, 0x8, P3 ;  /* 0x000000080300780c */ /* 0x040fe20001f64270 */
[----:B------:R-:W-:Y:S01]  /*45f0*/  @P4 STG.E desc[UR40][R4.64+0xc4], R49 ;  /* 0x0000c43104004986 */ /* 0x000fe2000c101928 */
[C---:B------:R-:W-:Y:S01]  /*4600*/  ISETP.GT.AND P4, PT, R3.reuse, RZ, P1 ;  /* 0x000000ff0300720c */ /* 0x040fe20000f84270 */
[----:B0-----:R-:W-:Y:S01]  /*4610*/  @P0 IMAD.MOV.U32 R7, RZ, RZ, R9 ;  /* 0x000000ffff070224 */ /* 0x001fe200078e0009 */
[----:B------:R-:W-:Y:S01]  /*4620*/  ISETP.GT.AND P1, PT, R3, 0x8, P1 ;  /* 0x000000080300780c */ /* 0x000fe20000f24270 */
[-C--:B------:R-:W-:Y:S01]  /*4630*/  FMUL R3, R50, R23.reuse ;  /* 0x0000001732037220 */ /* 0x080fe20000400000 */
[----:B-1----:R-:W-:-:S04]  /*4640*/  FMUL R11, R52, R23 ;  /* 0x00000017340b7220 */ /* 0x002fc80000400000 */
[----:B------:R0:W-:Y:S02]  /*4650*/  @P0 STG.E desc[UR40][R6.64+0xc0], R3 ;  /* 0x0000c00306000986 */ /* 0x0001e4000c101928 */
[----:B0-----:R-:W-:Y:S02]  /*4660*/  @P2 IMAD.MOV.U32 R6, RZ, RZ, R8 ;  /* 0x000000ffff062224 */ /* 0x001fe400078e0008 */
[----:B------:R-:W-:-:S05]  /*4670*/  @P2 IMAD.MOV.U32 R7, RZ, RZ, R9 ;  /* 0x000000ffff072224 */ /* 0x000fca00078e0009 */
[----:B------:R-:W-:Y:S04]  /*4680*/  @P2 STG.E desc[UR40][R6.64+0xc4], R51 ;  /* 0x0000c43306002986 */ /* 0x000fe8000c101928 */
[----:B------:R-:W-:Y:S04]  /*4690*/  @P4 STG.E desc[UR40][R4.64+0xe0], R11 ;  /* 0x0000e00b04004986 */ /* 0x000fe8000c101928 */
[----:B------:R0:W-:Y:S02]  /*46a0*/  @P5 STG.E desc[UR40][R4.64+0xe4], R53 ;  /* 0x0000e43504005986 */ /* 0x0001e4000c101928 */
[----:B0-----:R-:W-:-:S02]  /*46b0*/  @P1 IMAD.MOV.U32 R4, RZ, RZ, R8 ;  /* 0x000000ffff041224 */ /* 0x001fc400078e0008 */
[----:B------:R-:W-:-:S05]  /*46c0*/  @P1 IMAD.MOV.U32 R5, RZ, RZ, R9 ;  /* 0x000000ffff051224 */ /* 0x000fca00078e0009 */
[----:B------:R0:W-:Y:S04]  /*46d0*/  @P1 STG.E desc[UR40][R4.64+0xe0], R13 ;  /* 0x0000e00d04001986 */ /* 0x0001e8000c101928 */
[----:B------:R0:W-:Y:S02]  /*46e0*/  @P3 STG.E desc[UR40][R8.64+0xe4], R55 ;  /* 0x0000e43708003986 */ /* 0x0001e4000c101928 */
.L_x_94:
[----:B------:R-:W-:Y:S05]  /*46f0*/  BSYNC B0 ;  /* 0x0000000000007941 */ /* 0x000fea0003800000 */
.L_x_32:
[----:B------:R-:W-:Y:S01]  /*4700*/  IADD3 R16, P0, R16, UR38, RZ ;  /* 0x0000002610107c10 */ /* 0x000fe2000ff1e0ff */
[----:B------:R-:W-:Y:S01]  /*4710*/  ULDC.64 UR4, c[0x0][0x650] ;  /* 0x0001940000047ab9 */ /* 0x000fe20000000a00 */
[----:B------:R-:W-:Y:S01]  /*4720*/  PRMT R3, RZ, 0x7610, R3 ;  /* 0x00007610ff037816 */ /* 0x000fe20000000003 */
[----:B------:R-:W-:Y:S01]  /*4730*/  IMAD.MOV.U32 R70, RZ, RZ, -0x1 ;  /* 0xffffffffff467424 */ /* 0x000fe200078e00ff */
[----:B------:R-:W-:Y:S01]  /*4740*/  IADD3.X R17, R17, UR37, RZ, P0, !PT ;  /* 0x0000002511117c10 */ /* 0x000fe200087fe4ff */
[----:B------:R-:W-:Y:S01]  /*4750*/  IMAD.MOV.U32 R69, RZ, RZ, -0x1 ;  /* 0xffffffffff457424 */ /* 0x000fe200078e00ff */
[----:B------:R-:W-:-:S04]  /*4760*/  ISETP.GE.U32.AND P0, PT, R16, UR4, PT ;  /* 0x0000000410007c0c */ /* 0x000fc8000bf06070 */
[----:B------:R-:W-:-:S13]  /*4770*/  ISETP.GE.U32.AND.EX P0, PT, R17, UR5, PT, P0 ;  /* 0x0000000511007c0c */ /* 0x000fda000bf06100 */
[----:B------:R-:W-:Y:S05]  /*4780*/  @P0 BRA `(.L_x_95) ;  /* 0x00000004004c0947 */ /* 0x000fea0003800000 */
[----:B0-----:R-:W0:Y:S01]  /*4790*/  LDC.64 R10, c[0x0][0x628] ;  /* 0x00018a00ff0a7b82 */ /* 0x001e220000000a00 */
[----:B--23--:R-:W2:Y:S01]  /*47a0*/  S2R R12, SR_CTAID.X ;  /* 0x00000000000c7919 */ /* 0x00cea20000002500 */
[----:B-1--4-:R-:W-:Y:S02]  /*47b0*/  IMAD.MOV.U32 R8, RZ, RZ, R16 ;  /* 0x000000ffff087224 */ /* 0x012fe400078e0010 */
[----:B------:R-:W-:Y:S01]  /*47c0*/  IMAD.MOV.U32 R9, RZ, RZ, R17 ;  /* 0x000000ffff097224 */ /* 0x000fe200078e0011 */
[----:B------:R-:W1:Y:S03]  /*47d0*/  S2R R20, SR_CTAID.Y ;  /* 0x0000000000147919 */ /* 0x000e660000002600 */
[----:B------:R-:W3:Y:S08]  /*47e0*/  LDC R0, c[0x0][0x630] ;  /* 0x00018c00ff007b82 */ /* 0x000ef00000000800 */
[----:B------:R-:W4:Y:S01]  /*47f0*/  LDC.64 R14, c[0x0][0x620] ;  /* 0x00018800ff0e7b82 */ /* 0x000f220000000a00 */
[----:B0-----:R-:W-:-:S04]  /*4800*/  ISETP.NE.U32.AND P0, PT, R10, RZ, PT ;  /* 0x000000ff0a00720c */ /* 0x001fc80003f05070 */
[----:B------:R-:W-:-:S13]  /*4810*/  ISETP.NE.AND.EX P0, PT, R11, RZ, PT, P0 ;  /* 0x000000ff0b00720c */ /* 0x000fda0003f05300 */
[----:B-1234-:R-:W-:Y:S05]  /*4820*/  @!P0 BRA `(.L_x_96) ;  /* 0x0000000000288947 */ /* 0x01efea0003800000 */
        /* <DEDUP_REMOVED lines=10> */
.L_x_96:
[-CC-:B------:R-:W-:Y:S01]  /*48d0*/  SHF.R.U64 R69, R8, R0.reuse, R9.reuse ;  /* 0x0000000008457219 */ /* 0x180fe20000001209 */
[----:B------:R-:W0:Y:S01]  /*48e0*/  LDC.64 R26, c[0x0][0x640] ;  /* 0x00019000ff1a7b82 */ /* 0x000e220000000a00 */
[----:B------:R-:W-:Y:S01]  /*48f0*/  SHF.R.U32.HI R0, RZ, R0, R9 ;  /* 0x00000000ff007219 */ /* 0x000fe20000011609 */
[----:B------:R-:W-:Y:S01]  /*4900*/  ULDC UR4, c[0x0][0x150] ;  /* 0x0000540000047ab9 */ /* 0x000fe20000000800 */
[----:B------:R-:W-:Y:S02]  /*4910*/  IADD3 R3, P0, RZ, -R69, RZ ;  /* 0x80000045ff037210 */ /* 0x000fe40007f1e0ff */
[----:B------:R-:W-:-:S03]  /*4920*/  I2FP.F32.U32 R7, R12 ;  /* 0x0000000c00077245 */ /* 0x000fc60000201000 */
[----:B------:R-:W1:Y:S01]  /*4930*/  LDC R6, c[0x0][0x618] ;  /* 0x00018600ff067b82 */ /* 0x000e620000000800 */
[----:B------:R-:W-:Y:S02]  /*4940*/  IMAD.X R5, RZ, RZ, ~R0, P0 ;  /* 0x000000ffff057224 */ /* 0x000fe400000e0e00 */
[----:B------:R-:W-:Y:S01]  /*4950*/  FMUL R7, R7, UR4 ;  /* 0x0000000407077c20 */ /* 0x000fe20008400000 */
[----:B------:R-:W-:Y:S01]  /*4960*/  ULDC UR4, c[0x0][0x154] ;  /* 0x0000550000047ab9 */ /* 0x000fe20000000800 */
[-C--:B------:R-:W-:Y:S02]  /*4970*/  IMAD R0, R5, R14.reuse, RZ ;  /* 0x0000000e05007224 */ /* 0x080fe400078e02ff */
[C---:B------:R-:W-:Y:S01]  /*4980*/  IMAD.WIDE.U32 R4, R3.reuse, R14, R16 ;  /* 0x0000000e03047225 */ /* 0x040fe200078e0010 */
[----:B------:R-:W2:Y:S01]  /*4990*/  LDC R8, c[0x0][0x608] ;  /* 0x00018200ff087b82 */ /* 0x000ea20000000800 */
[----:B------:R-:W3:Y:S02]  /*49a0*/  F2I.U32.TRUNC.NTZ R7, R7 ;  /* 0x0000000700077305 */ /* 0x000ee4000020f000 */
[----:B------:R-:W-:Y:S01]  /*49b0*/  IMAD R3, R3, R15, R0 ;  /* 0x0000000f03037224 */ /* 0x000fe200078e0200 */
[----:B------:R-:W-:-:S03]  /*49c0*/  I2FP.F32.U32 R0, R20 ;  /* 0x0000001400007245 */ /* 0x000fc60000201000 */
[----:B------:R-:W-:Y:S01]  /*49d0*/  IMAD.IADD R3, R5, 0x1, R3 ;  /* 0x0000000105037824 */ /* 0x000fe200078e0203 */
[----:B------:R-:W4:Y:S01]  /*49e0*/  LDC R11, c[0x0][0x658] ;  /* 0x00019600ff0b7b82 */ /* 0x000f220000000800 */
[----:B0-----:R-:W-:-:S04]  /*49f0*/  ISETP.NE.U32.AND P0, PT, R26, RZ, PT ;  /* 0x000000ff1a00720c */ /* 0x001fc80003f05070 */
[----:B------:R-:W-:-:S03]  /*4a00*/  ISETP.NE.AND.EX P0, PT, R27, RZ, PT, P0 ;  /* 0x000000ff1b00720c */ /* 0x000fc60003f05300 */
[----:B------:R-:W0:Y:S01]  /*4a10*/  LDC R9, c[0x0][0x144] ;  /* 0x00005100ff097b82 */ /* 0x000e220000000800 */
[-C--:B-1----:R-:W-:Y:S01]  /*4a20*/  SHF.R.U64 R10, R4, R6.reuse, R3 ;  /* 0x00000006040a7219 */ /* 0x082fe20000001203 */
[----:B---3--:R-:W-:Y:S01]  /*4a30*/  IMAD.MOV R7, RZ, RZ, -R7 ;  /* 0x000000ffff077224 */ /* 0x008fe200078e0a07 */
[----:B------:R-:W-:Y:S01]  /*4a40*/  SHF.R.U32.HI R3, RZ, R6, R3 ;  /* 0x00000006ff037219 */ /* 0x000fe20000011603 */
[----:B------:R-:W-:-:S04]  /*4a50*/  FMUL R6, R0, UR4 ;  /* 0x0000000400067c20 */ /* 0x000fc80008400000 */
[----:B------:R-:W1:Y:S01]  /*4a60*/  LDC R21, c[0x0][0x148] ;  /* 0x00005200ff157b82 */ /* 0x000e620000000800 */
[----:B------:R3:W0:Y:S01]  /*4a70*/  F2I.U32.TRUNC.NTZ R14, R6 ;  /* 0x00000006000e7305 */ /* 0x000622000020f000 */
[-CC-:B--2---:R-:W-:Y:S02]  /*4a80*/  SHF.R.U64 R13, R10, R8.reuse, R3.reuse ;  /* 0x000000080a0d7219 */ /* 0x184fe40000001203 */
[----:B------:R-:W-:-:S04]  /*4a90*/  SHF.R.U32.HI R0, RZ, R8, R3 ;  /* 0x00000008ff007219 */ /* 0x000fc80000011603 */
[----:B------:R-:W2:Y:S01]  /*4aa0*/  LDC R24, c[0x0][0x648] ;  /* 0x00019200ff187b82 */ /* 0x000ea20000000800 */
[-CC-:B----4-:R-:W-:Y:S02]  /*4ab0*/  SHF.R.U64 R15, R13, R11.reuse, R0.reuse ;  /* 0x0000000b0d0f7219 */ /* 0x190fe40000001200 */
[----:B------:R-:W-:-:S03]  /*4ac0*/  SHF.R.U32.HI R5, RZ, R11, R0 ;  /* 0x0000000bff057219 */ /* 0x000fc60000011600 */
[----:B------:R-:W-:Y:S02]  /*4ad0*/  IMAD.MOV.U32 R4, RZ, RZ, R15 ;  /* 0x000000ffff047224 */ /* 0x000fe400078e000f */
[----:B------:R-:W4:Y:S01]  /*4ae0*/  LDC R28, c[0x0][0x638] ;  /* 0x00018e00ff1c7b82 */ /* 0x000f220000000800 */
[----:B0-----:R-:W-:-:S07]  /*4af0*/  IMAD R25, R9, R7, R12 ;  /* 0x0000000709197224 */ /* 0x001fce00078e020c */
[----:B------:R-:W0:Y:S08]  /*4b00*/  LDC R29, c[0x0][0x610] ;  /* 0x00018400ff1d7b82 */ /* 0x000e300000000800 */
[----:B------:R-:W0:Y:S01]  /*4b10*/  LDC R30, c[0x0][0x600] ;  /* 0x00018000ff1e7b82 */ /* 0x000e220000000800 */
[----:B-123--:R-:W-:Y:S05]  /*4b20*/  @!P0 BRA `(.L_x_97) ;  /* 0x0000000000288947 */ /* 0x00efea0003800000 */
[----:B------:R-:W1:Y:S02]  /*4b30*/  LDC R0, c[0x0][0x64c] ;  /* 0x00019300ff007b82 */ /* 0x000e640000000800 */
[----:B-1----:R-:W-:-:S05]  /*4b40*/  IADD3 R3, P0, R15, R0, RZ ;  /* 0x000000000f037210 */ /* 0x002fca0007f1e0ff */
        /* <DEDUP_REMOVED lines=8> */
.L_x_97:
[----:B------:R-:W-:Y:S01]  /*4bd0*/  ISETP.NE.AND P0, PT, R2, 0x1, PT ;  /* 0x000000010200780c */ /* 0x000fe20003f05270 */
[----:B------:R-:W-:Y:S01]  /*4be0*/  IMAD.MOV R14, RZ, RZ, -R14 ;  /* 0x000000ffff0e7224 */ /* 0x000fe200078e0a0e */
[----:B------:R-:W-:Y:S02]  /*4bf0*/  SHF.R.U64 R3, R4, R24, R5 ;  /* 0x0000001804037219 */ /* 0x000fe40000001205 */
[----:B------:R-:W-:Y:S02]  /*4c00*/  LOP3.LUT R0, R13, R66, RZ, 0xc0, !PT ;  /* 0x000000420d007212 */ /* 0x000fe400078ec0ff */
[----:B------:R-:W-:Y:S01]  /*4c10*/  LOP3.LUT R10, R10, R65, RZ, 0xc0, !PT ;  /* 0x000000410a0a7212 */ /* 0x000fe200078ec0ff */
[----:B------:R-:W-:Y:S02]  /*4c20*/  IMAD.MOV R4, RZ, RZ, -R3 ;  /* 0x000000ffff047224 */ /* 0x000fe400078e0a03 */
[----:B------:R-:W-:Y:S02]  /*4c30*/  IMAD R0, R61, R3, R0 ;  /* 0x000000033d007224 */ /* 0x000fe400078e0200 */
[----:B----4-:R-:W-:-:S02]  /*4c40*/  IMAD R3, R4, R28, R15 ;  /* 0x0000001c04037224 */ /* 0x010fc400078e020f */
[----:B------:R-:W-:Y:S02]  /*4c50*/  @P0 IMAD R25, R21, R14, R20 ;  /* 0x0000000e15190224 */ /* 0x000fe400078e0214 */
[----:B0-----:R-:W-:Y:S02]  /*4c60*/  IMAD R5, R3, R30, R10 ;  /* 0x0000001e03057224 */ /* 0x001fe400078e020a */
[----:B------:R-:W-:Y:S02]  /*4c70*/  IMAD R0, R0, R29, R25 ;  /* 0x0000001d00007224 */ /* 0x000fe400078e0219 */
[----:B------:R-:W-:-:S03]  /*4c80*/  IMAD.MOV.U32 R4, RZ, RZ, 0x1 ;  /* 0x00000001ff047424 */ /* 0x000fc600078e00ff */
[----:B------:R-:W-:Y:S02]  /*4c90*/  SEL R70, R5, R0, !P0 ;  /* 0x0000000005467207 */ /* 0x000fe40004000000 */
[----:B------:R-:W-:Y:S02]  /*4ca0*/  PRMT R3, R4, 0x7610, R3 ;  /* 0x0000761004037816 */ /* 0x000fe40000000003 */
[----:B------:R-:W-:-:S07]  /*4cb0*/  SEL R0, R0, R5, !P0 ;  /* 0x0000000500007207 */ /* 0x000fce0004000000 */
.L_x_95:
[----:B------:R-:W-:Y:S01]  /*4cc0*/  UIADD3 UR42, UR43, UR42, URZ ;  /* 0x0000002a2b2a7290 */ /* 0x000fe2000fffe03f */
[----:B------:R-:W-:Y:S01]  /*4cd0*/  LOP3.LUT P0, RZ, R3, 0xff, RZ, 0xc0, !PT ;  /* 0x000000ff03ff7812 */ /* 0x000fe2000780c0ff */
[----:B------:R-:W-:Y:S02]  /*4ce0*/  IMAD.MOV.U32 R71, RZ, RZ, R0 ;  /* 0x000000ffff477224 */ /* 0x000fe400078e0000 */
[----:B------:R-:W-:Y:S02]  /*4cf0*/  USHF.R.U32.HI UR4, URZ, 0x1, UR42 ;  /* 0x000000013f047899 */ /* 0x000fe4000801162a */
[----:B------:R-:W-:Y:S02]  /*4d00*/  UISETP.GT.U32.AND UP1, UPT, UR42, 0x1, UPT ;  /* 0x000000012a00788c */ /* 0x000fe4000bf24070 */
[----:B------:R-:W-:Y:S02]  /*4d10*/  ULOP3.LUT UR4, UR4, 0x1, URZ, 0xc0, !UPT ;  /* 0x0000000104047892 */ /* 0x000fe4000f8ec03f */
[----:B------:R-:W-:-:S02]  /*4d20*/  UISETP.LT.U32.AND UP1, UPT, UR43, 0x2, UP1 ;  /* 0x000000022b00788c */ /* 0x000fc40008f21070 */
[----:B------:R-:W-:Y:S02]  /*4d30*/  UISETP.NE.U32.AND UP0, UPT, UR4, 0x1, UPT ;  /* 0x000000010400788c */ /* 0x000fe4000bf05070 */
[----:B------:R-:W-:Y:S02]  /*4d40*/  USEL UR5, URZ, 0x1, !UP1 ;  /* 0x000000013f057887 */ /* 0x000fe4000c800000 */
[----:B------:R-:W-:Y:S02]  /*4d50*/  UISETP.GT.U32.AND UP0, UPT, UR43, 0x1, !UP0 ;  /* 0x000000012b00788c */ /* 0x000fe4000c704070 */
[----:B------:R-:W-:Y:S02]  /*4d60*/  ULOP3.LUT UR42, UR42, 0x1, URZ, 0xc0, !UPT ;  /* 0x000000012a2a7892 */ /* 0x000fe4000f8ec03f */
[----:B------:R-:W-:-:S04]  /*4d70*/  USEL UR4, URZ, 0x1, !UP0 ;  /* 0x000000013f047887 */ /* 0x000fc8000c000000 */
[----:B------:R-:W-:Y:S01]  /*4d80*/  ULOP3.LUT UR36, UR4, UR36, UR5, 0x96, !UPT ;  /* 0x0000002404247292 */ /* 0x000fe2000f8e9605 */
[----:B------:R-:W-:Y:S11]  /*4d90*/  @P0 BRA `(.L_x_98) ;  /* 0xffffffc400b00947 */ /* 0x000ff6000383ffff */
[----:B------:R-:W-:Y:S05]  /*4da0*/  EXIT ;  /* 0x000000000000794d */ /* 0x000fea0003800000 */
.L_x_7:
        /* <DEDUP_REMOVED lines=26> */
.L_x_100:
[----:B------:R-:W0:Y:S01]  /*4f50*/  LDC.64 R28, c[0x0][0x640] ;  /* 0x00019000ff1c7b82 */ /* 0x000e220000000a00 */
[-CC-:B------:R-:W-:Y:S01]  /*4f60*/  SHF.R.U64 R21, R14, R6.reuse, R15.reuse ;  /* 0x000000060e157219 */ /* 0x180fe2000000120f */
[----:B------:R-:W-:Y:S01]  /*4f70*/  IMAD.MOV.U32 R30, RZ, RZ, 0x1 ;  /* 0x00000001ff1e7424 */ /* 0x000fe200078e00ff */
[----:B------:R-:W-:Y:S02]  /*4f80*/  SHF.R.U32.HI R6, RZ, R6, R15 ;  /* 0x00000006ff067219 */ /* 0x000fe4000001160f */
[----:B------:R-:W-:-:S03]  /*4f90*/  IADD3 R13, P0, RZ, -R21, RZ ;  /* 0x80000015ff0d7210 */ /* 0x000fc60007f1e0ff */
[----:B------:R-:W1:Y:S02]  /*4fa0*/  LDC R12, c[0x0][0x618] ;  /* 0x00018600ff0c7b82 */ /* 0x000e640000000800 */
[----:B------:R-:W-:-:S04]  /*4fb0*/  IMAD.X R9, RZ, RZ, ~R6, P0 ;  /* 0x000000ffff097224 */ /* 0x000fc800000e0e06 */
[-C--:B------:R-:W-:Y:S02]  /*4fc0*/  IMAD R6, R9, R24.reuse, RZ ;  /* 0x0000001809067224 */ /* 0x080fe400078e02ff */
[----:B------:R-:W2:Y:S01]  /*4fd0*/  LDC R14, c[0x0][0x608] ;  /* 0x00018200ff0e7b82 */ /* 0x000ea20000000800 */
[----:B------:R-:W-:-:S04]  /*4fe0*/  IMAD.WIDE.U32 R8, R13, R24, R16 ;  /* 0x000000180d087225 */ /* 0x000fc800078e0010 */
[----:B------:R-:W-:-:S03]  /*4ff0*/  IMAD R13, R13, R25, R6 ;  /* 0x000000190d0d7224 */ /* 0x000fc600078e0206 */
[----:B------:R-:W3:Y:S01]  /*5000*/  LDC R27, c[0x0][0x658] ;  /* 0x00019600ff1b7b82 */ /* 0x000ee20000000800 */
[----:B------:R-:W-:Y:S01]  /*5010*/  IMAD.IADD R9, R9, 0x1, R13 ;  /* 0x0000000109097824 */ /* 0x000fe200078e020d */
[----:B0-----:R-:W-:-:S04]  /*5020*/  ISETP.NE.U32.AND P0, PT, R28, RZ, PT ;  /* 0x000000ff1c00720c */ /* 0x001fc80003f05070 */
[----:B------:R-:W-:Y:S02]  /*5030*/  ISETP.NE.AND.EX P0, PT, R29, RZ, PT, P0 ;  /* 0x000000ff1d00720c */ /* 0x000fe40003f05300 */
[----:B------:R-:W0:Y:S01]  /*5040*/  LDC R22, c[0x0][0x600] ;  /* 0x00018000ff167b82 */ /* 0x000e220000000800 */
[-CC-:B-1----:R-:W-:Y:S01]  /*5050*/  SHF.R.U64 R10, R8, R12.reuse, R9.reuse ;  /* 0x0000000c080a7219 */ /* 0x182fe20000001209 */
[----:B------:R-:W-:Y:S01]  /*5060*/  IMAD.MOV.U32 R8, RZ, RZ, -0x1 ;  /* 0xffffffffff087424 */ /* 0x000fe200078e00ff */
[----:B------:R-:W-:-:S05]  /*5070*/  SHF.R.U32.HI R9, RZ, R12, R9 ;  /* 0x0000000cff097219 */ /* 0x000fca0000011609 */
[----:B------:R-:W1:Y:S01]  /*5080*/  LDC R24, c[0x0][0x648] ;  /* 0x00019200ff187b82 */ /* 0x000e620000000800 */
[-CC-:B--2---:R-:W-:Y:S02]  /*5090*/  SHF.R.U64 R23, R10, R14.reuse, R9.reuse ;  /* 0x0000000e0a177219 */ /* 0x184fe40000001209 */
[----:B------:R-:W-:-:S05]  /*50a0*/  SHF.R.U32.HI R6, RZ, R14, R9 ;  /* 0x0000000eff067219 */ /* 0x000fca0000011609 */
[----:B------:R-:W2:Y:S01]  /*50b0*/  LDC R26, c[0x0][0x638] ;  /* 0x00018e00ff1a7b82 */ /* 0x000ea20000000800 */
[-C--:B---3--:R-:W-:Y:S02]  /*50c0*/  SHF.L.U32 R8, R8, R27.reuse, RZ ;  /* 0x0000001b08087219 */ /* 0x088fe400000006ff */
[-CC-:B------:R-:W-:Y:S02]  /*50d0*/  SHF.R.U64 R25, R23, R27.reuse, R6.reuse ;  /* 0x0000001b17197219 */ /* 0x180fe40000001206 */
[----:B------:R-:W-:Y:S02]  /*50e0*/  LOP3.LUT R32, RZ, R8, RZ, 0x33, !PT ;  /* 0x00000008ff207212 */ /* 0x000fe400078e33ff */
[----:B------:R-:W-:Y:S01]  /*50f0*/  SHF.R.U32.HI R9, RZ, R27, R6 ;  /* 0x0000001bff097219 */ /* 0x000fe20000011606 */
[----:B------:R-:W3:Y:S01]  /*5100*/  LDC R31, c[0x0][0x610] ;  /* 0x00018400ff1f7b82 */ /* 0x000ee20000000800 */
[----:B------:R-:W-:Y:S01]  /*5110*/  IMAD.MOV.U32 R8, RZ, RZ, R25 ;  /* 0x000000ffff087224 */ /* 0x000fe200078e0019 */
[----:B------:R-:W-:Y:S06]  /*5120*/  @!P0 BRA `(.L_x_101) ;  /* 0x0000000000288947 */ /* 0x000fec0003800000 */
        /* <DEDUP_REMOVED lines=10> */
.L_x_101:
[----:B------:R-:W-:Y:S02]  /*51d0*/  ISETP.NE.AND P0, PT, R2, 0x1, PT ;  /* 0x000000010200780c */ /* 0x000fe40003f05270 */
[----:B-1----:R-:W-:Y:S01]  /*51e0*/  SHF.R.U64 R6, R8, R24, R9 ;  /* 0x0000001808067219 */ /* 0x002fe20000001209 */
[----:B0-----:R-:W-:Y:S01]  /*51f0*/  VIADD R9, R22, 0xffffffff ;  /* 0xffffffff16097836 */ /* 0x001fe20000000000 */
[----:B------:R-:W-:Y:S02]  /*5200*/  SHF.L.U32 R30, R30, R27, RZ ;  /* 0x0000001b1e1e7219 */ /* 0x000fe400000006ff */
[----:B------:R-:W-:Y:S01]  /*5210*/  LOP3.LUT R5, R23, R32, RZ, 0xc0, !PT ;  /* 0x0000002017057212 */ /* 0x000fe200078ec0ff */
[----:B------:R-:W-:-:S04]  /*5220*/  IMAD.MOV R8, RZ, RZ, -R6 ;  /* 0x000000ffff087224 */ /* 0x000fc800078e0a06 */
[----:B------:R-:W-:Y:S01]  /*5230*/  IMAD R6, R30, R6, R5 ;  /* 0x000000061e067224 */ /* 0x000fe200078e0205 */
[----:B------:R-:W-:Y:S01]  /*5240*/  LOP3.LUT R5, R10, R9, RZ, 0xc0, !PT ;  /* 0x000000090a057212 */ /* 0x000fe200078ec0ff */
[----:B------:R-:W-:Y:S02]  /*5250*/  @P0 IMAD R3, R7, R20, R4 ;  /* 0x0000001407030224 */ /* 0x000fe400078e0204 */
[----:B--2---:R-:W-:Y:S02]  /*5260*/  IMAD R4, R8, R26, R25 ;  /* 0x0000001a08047224 */ /* 0x004fe400078e0219 */
[----:B---3--:R-:W-:Y:S02]  /*5270*/  IMAD R3, R6, R31, R3 ;  /* 0x0000001f06037224 */ /* 0x008fe400078e0203 */
[----:B------:R-:W-:Y:S02]  /*5280*/  IMAD R4, R4, R22, R5 ;  /* 0x0000001604047224 */ /* 0x000fe400078e0205 */
[----:B------:R-:W-:-:S02]  /*5290*/  IMAD.MOV.U32 R8, RZ, RZ, 0x1 ;  /* 0x00000001ff087424 */ /* 0x000fc400078e00ff */
[----:B------:R-:W-:Y:S01]  /*52a0*/  IMAD.MOV.U32 R6, RZ, RZ, R21 ;  /* 0x000000ffff067224 */ /* 0x000fe200078e0015 */
[----:B------:R-:W-:Y:S02]  /*52b0*/  SEL R13, R4, R3, !P0 ;  /* 0x00000003040d7207 */ /* 0x000fe40004000000 */
[----:B------:R-:W-:-:S07]  /*52c0*/  SEL R19, R3, R4, !P0 ;  /* 0x0000000403137207 */ /* 0x000fce0004000000 */
.L_x_99:
[----:B------:R-:W-:-:S08]  /*52d0*/  NOP ;  /* 0x0000000000007918 */ /* 0x000fd00000000000 */
[----:B------:R-:W0:-:S00]  /*52e0*/  USETMAXREG.DEALLOC.CTAPOOL 0x28 ;  /* 0x00000028000079c8 */ /* 0x000e0000080e0500 */
[----:B0-----:R-:W-:-:S13]  /*52f0*/  ISETP.NE.AND P0, PT, R0, RZ, PT ;  /* 0x000000ff0000720c */ /* 0x001fda0003f05270 */
[----:B------:R-:W-:Y:S05]  /*5300*/  @P0 EXIT ;  /* 0x000000000000094d */ /* 0x000fea0003800000 */
[----:B------:R-:W-:Y:S01]  /*5310*/  LOP3.LUT P0, RZ, R8, 0xff, RZ, 0xc0, !PT ;  /* 0x000000ff08ff7812 */ /* 0x000fe2000780c0ff */
[----:B------:R-:W-:Y:S02]  /*5320*/  IMAD.MOV.U32 R10, RZ, RZ, 0x1 ;  /* 0x00000001ff0a7424 */ /* 0x000fe400078e00ff */
[----:B------:R-:W-:-:S10]  /*5330*/  IMAD.MOV.U32 R9, RZ, RZ, RZ ;  /* 0x000000ffff097224 */ /* 0x000fd400078e00ff */
[----:B------:R-:W-:Y:S05]  /*5340*/  @!P0 BRA `(.L_x_102) ;  /* 0x0000001000088947 */ /* 0x000fea0003800000 */
[----:B------:R-:W0:Y:S01]  /*5350*/  LDC R0, c[0x0][0x28c] ;  /* 0x0000a300ff007b82 */ /* 0x000e220000000800 */
[----:B------:R-:W-:Y:S01]  /*5360*/  ULDC UR21, c[0x0][0x658] ;  /* 0x0001960000157ab9 */ /* 0x000fe20000000800 */
[----:B------:R-:W-:Y:S01]  /*5370*/  UMOV UR6, 0xffffffff ;  /* 0xffffffff00067882 */ /* 0x000fe20000000000 */
[----:B------:R-:W-:Y:S01]  /*5380*/  UMOV UR9, 0x1 ;  /* 0x0000000100097882 */ /* 0x000fe20000000000 */
[----:B------:R-:W-:Y:S01]  /*5390*/  USHF.L.U32 UR6, UR6, UR21, URZ ;  /* 0x0000001506067299 */ /* 0x000fe2000800063f */
[----:B------:R-:W-:Y:S01]  /*53a0*/  BSSY B0, `(.L_x_102) ;  /* 0x00000fc000007945 */ /* 0x000fe20003800000 */
[----:B------:R-:W-:Y:S01]  /*53b0*/  UMOV UR31, 0x11 ;  /* 0x00000011001f7882 */ /* 0x000fe20000000000 */
[----:B------:R-:W-:Y:S01]  /*53c0*/  LOP3.LUT R12, R18, 0x2, RZ, 0xfc, !PT ;  /* 0x00000002120c7812 */ /* 0x000fe200078efcff */
[----:B------:R-:W1:Y:S01]  /*53d0*/  S2UR UR5, SR_CgaCtaId ;  /* 0x00000000000579c3 */ /* 0x000e620000008800 */
[----:B------:R-:W-:Y:S01]  /*53e0*/  ULOP3.LUT UR29, URZ, UR6, URZ, 0x33, !UPT ;  /* 0x000000063f1d7292 */ /* 0x000fe2000f8e333f */
[----:B------:R-:W-:Y:S01]  /*53f0*/  IMAD.MOV.U32 R10, RZ, RZ, 0x1 ;  /* 0x00000001ff0a7424 */ /* 0x000fe200078e00ff */
[----:B------:R-:W-:Y:S01]  /*5400*/  ULDC UR13, c[0x0][0x600] ;  /* 0x00018000000d7ab9 */ /* 0x000fe20000000800 */
[----:B------:R-:W-:Y:S01]  /*5410*/  IMAD.MOV.U32 R9, RZ, RZ, RZ ;  /* 0x000000ffff097224 */ /* 0x000fe200078e00ff */
[----:B------:R-:W-:-:S02]  /*5420*/  UIADD3 UR13, UR13, -0x1, URZ ;  /* 0xffffffff0d0d7890 */ /* 0x000fc4000fffe03f */
[----:B------:R-:W-:Y:S01]  /*5430*/  USHF.L.U32 UR21, UR9, UR21, URZ ;  /* 0x0000001509157299 */ /* 0x000fe2000800063f */
[----:B0-----:R-:W-:-:S05]  /*5440*/  VIADD R0, R0, 0x7f ;  /* 0x0000007f00007836 */ /* 0x001fca0000000000 */
[----:B------:R-:W-:Y:S01]  /*5450*/  SHF.R.S32.HI R3, RZ, 0x1f, R0 ;  /* 0x0000001fff037819 */ /* 0x000fe20000011400 */
[----:B-1----:R-:W-:-:S03]  /*5460*/  ULOP3.LUT UR4, UR5, 0x3, URZ, 0xc0, !UPT ;  /* 0x0000000305047892 */ /* 0x002fc6000f8ec03f */
[----:B------:R-:W-:Y:S01]  /*5470*/  LEA.HI R3, R3, R0, RZ, 0x7 ;  /* 0x0000000003037211 */ /* 0x000fe200078f38ff */
[----:B------:R-:W-:Y:S01]  /*5480*/  USHF.R.U32.HI UR46, URZ, 0x2, UR5 ;  /* 0x000000023f2e7899 */ /* 0x000fe20008011605 */
[----:B------:R-:W-:Y:S01]  /*5490*/  IMAD.MOV.U32 R0, RZ, RZ, 0x1 ;  /* 0x00000001ff007424 */ /* 0x000fe200078e00ff */
[----:B------:R-:W-:Y:S01]  /*54a0*/  USHF.L.U32 UR22, UR5, 0x4, URZ ;  /* 0x0000000405167899 */ /* 0x000fe2000800063f */
[--C-:B------:R-:W-:Y:S01]  /*54b0*/  SHF.R.S32.HI R8, RZ, 0x7, R3.reuse ;  /* 0x00000007ff087819 */ /* 0x100fe20000011403 */
[----:B------:R-:W-:Y:S02]  /*54c0*/  USHF.L.U32 UR23, UR5, 0x9, URZ ;  /* 0x0000000905177899 */ /* 0x000fe4000800063f */
[----:B------:R-:W-:Y:S01]  /*54d0*/  ULOP3.LUT UR5, UR5, 0xfffffffc, URZ, 0xc0, !UPT ;  /* 0xfffffffc05057892 */ /* 0x000fe2000f8ec03f */
[----:B------:R-:W-:Y:S01]  /*54e0*/  PRMT R3, R0, 0x7610, R3 ;  /* 0x0000761000037816 */ /* 0x000fe20000000003 */
[----:B------:R-:W-:Y:S01]  /*54f0*/  UISETP.GT.U32.AND UP0, UPT, UR4, 0xffff, UPT ;  /* 0x0000ffff0400788c */ /* 0x000fe2000bf04070 */
[----:B------:R-:W-:Y:S01]  /*5500*/  VIADD R0, R8, 0x1 ;  /* 0x0000000108007836 */ /* 0x000fe20000000000 */
[----:B------:R-:W-:-:S02]  /*5510*/  ULOP3.LUT UR7, UR5, 0x1, URZ, 0xfc, !UPT ;  /* 0x0000000105077892 */ /* 0x000fc4000f8efc3f */
[----:B------:R-:W-:Y:S02]  /*5520*/  ULOP3.LUT UR8, UR5, 0x2, URZ, 0xfc, !UPT ;  /* 0x0000000205087892 */ /* 0x000fe4000f8efc3f */
[----:B------:R-:W-:Y:S02]  /*5530*/  USHF.L.U32 UR6, UR9, UR5, URZ ;  /* 0x0000000509067299 */ /* 0x000fe4000800063f */
[----:B------:R-:W-:Y:S02]  /*5540*/  ULOP3.LUT UR5, UR5, 0x3, URZ, 0xfc, !UPT ;  /* 0x0000000305057892 */ /* 0x000fe4000f8efc3f */
[----:B------:R-:W-:Y:S02]  /*5550*/  USEL UR4, UR4, 0xffff, !UP0 ;  /* 0x0000ffff04047887 */ /* 0x000fe4000c000000 */
[----:B------:R-:W-:Y:S02]  /*5560*/  USHF.L.U32 UR7, UR9, UR7, URZ ;  /* 0x0000000709077299 */ /* 0x000fe4000800063f */
[----:B------:R-:W-:-:S02]  /*5570*/  USHF.L.U32 UR8, UR9, UR8, URZ ;  /* 0x0000000809087299 */ /* 0x000fc4000800063f */
[----:B------:R-:W-:Y:S02]  /*5580*/  USHF.L.U32 UR5, UR9, UR5, URZ ;  /* 0x0000000509057299 */ /* 0x000fe4000800063f */
[----:B------:R-:W-:Y:S02]  /*5590*/  ULOP3.LUT UR4, UR4, 0xffff, URZ, 0xc0, !UPT ;  /* 0x0000ffff04047892 */ /* 0x000fe4000f8ec03f */
[----:B------:R-:W-:Y:S02]  /*55a0*/  ULOP3.LUT UR6, UR8, UR6, UR7, 0xfe, !UPT ;  /* 0x0000000608067292 */ /* 0x000fe4000f8efe07 */
[----:B------:R-:W-:Y:S02]  /*55b0*/  USHF.L.U32 UR31, UR31, UR4, URZ ;  /* 0x000000041f1f7299 */ /* 0x000fe4000800063f */
[----:B------:R-:W-:Y:S02]  /*55c0*/  ULOP3.LUT UR30, UR6, UR5, URZ, 0xfc, !UPT ;  /* 0x00000005061e7292 */ /* 0x000fe4000f8efc3f */
[----:B------:R-:W-:-:S02]  /*55d0*/  ULOP3.LUT UR22, UR22, 0x30, URZ, 0xc0, !UPT ;  /* 0x0000003016167892 */ /* 0x000fc4000f8ec03f */
[----:B------:R-:W-:Y:S01]  /*55e0*/  ULOP3.LUT UR23, UR23, 0x600, URZ, 0xc0, !UPT ;  /* 0x0000060017177892 */ /* 0x000fe2000f8ec03f */
[----:B------:R-:W-:-:S11]  /*55f0*/  ULDC.64 UR4, c[0x0][0x198] ;  /* 0x0000660000047ab9 */ /* 0x000fd60000000a00 */
.L_x_113:
[----:B------:R-:W-:-:S03]  /*5600*/  UMOV UR6, 0xffffffff ;  /* 0xffffffff00067882 */ /* 0x000fc60000000000 */
[----:B------:R-:W-:Y:S05]  /*5610*/  BRA.DIV UR6, `(.L_x_103) ;  /* 0x0000000e06f47947 */ /* 0x000fea000b800000 */
[----:B------:R-:W-:-:S13]  /*5620*/  ELECT P6, URZ, PT ;  /* 0x00000000003f782f */ /* 0x000fda00038c0000 */
.L_x_122:
[----:B------:R-:W0:Y:S01]  /*5630*/  LDC R4, c[0x0][0x28c] ;  /* 0x0000a300ff047b82 */ /* 0x000e220000000800 */
[----:B------:R-:W-:Y:S01]  /*5640*/  BSSY B1, `(.L_x_104) ;  /* 0x000005e000017945 */ /* 0x000fe20003800000 */
[----:B0-----:R-:W-:-:S13]  /*5650*/  ISETP.LT.OR P6, PT, R4, 0x1, !P6 ;  /* 0x000000010400780c */ /* 0x001fda00077c1670 */
[----:B------:R-:W-:Y:S05]  /*5660*/  @P6 BRA `(.L_x_105) ;  /* 0x00000004006c6947 */ /* 0x000fea0003800000 */
[----:B------:R-:W-:Y:S01]  /*5670*/  LEA R19, R19, UR46, 0x1 ;  /* 0x0000002e13137c11 */ /* 0x000fe2000f8e08ff */
[----:B------:R-:W-:Y:S01]  /*5680*/  IMAD.MOV.U32 R21, RZ, RZ, RZ ;  /* 0x000000ffff157224 */ /* 0x000fe200078e00ff */
[----:B------:R-:W-:Y:S01]  /*5690*/  LEA R15, R13, UR22, 0x6 ;  /* 0x000000160d0f7c11 */ /* 0x000fe2000f8e30ff */
[----:B------:R-:W-:Y:S02]  /*56a0*/  IMAD.MOV.U32 R4, RZ, RZ, R0 ;  /* 0x000000ffff047224 */ /* 0x000fe400078e0000 */
[----:B------:R-:W-:Y:S02]  /*56b0*/  IMAD.MOV.U32 R5, RZ, RZ, R10 ;  /* 0x000000ffff057224 */ /* 0x000fe400078e000a */
[----:B------:R-:W-:Y:S02]  /*56c0*/  IMAD.MOV.U32 R7, RZ, RZ, R9 ;  /* 0x000000ffff077224 */ /* 0x000fe400078e0009 */
[----:B------:R-:W-:-:S07]  /*56d0*/  IMAD.SHL.U32 R19, R19, 0x40, RZ ;  /* 0x0000004013137824 */ /* 0x000fce00078e00ff */
.L_x_108:
[----:B------:R-:W0:Y:S01]  /*56e0*/  S2R R14, SR_CgaCtaId ;  /* 0x00000000000e7919 */ /* 0x000e220000008800 */
[----:B------:R-:W-:Y:S02]  /*56f0*/  MOV R13, 0x400 ;  /* 0x00000400000d7802 */ /* 0x000fe40000000f00 */
[----:B------:R-:W-:Y:S02]  /*5700*/  ISETP.NE.AND P1, PT, R11, RZ, PT ;  /* 0x000000ff0b00720c */ /* 0x000fe40003f25270 */
[----:B0-----:R-:W-:Y:S02]  /*5710*/  LEA R22, R14, R13, 0x18 ;  /* 0x0000000d0e167211 */ /* 0x001fe400078ec0ff */
[----:B------:R-:W-:-:S09]  /*5720*/  SHF.L.U32 R13, R5, 0x1f, RZ ;  /* 0x0000001f050d7819 */ /* 0x000fd200000006ff */
[----:B------:R-:W0:Y:S01]  /*5730*/  @!P1 LDC R14, c[0x0][0x500] ;  /* 0x00014000ff0e9b82 */ /* 0x000e220000000800 */
[----:B------:R-:W-:-:S04]  /*5740*/  IMAD R20, R7, 0x8, R22 ;  /* 0x0000000807147824 */ /* 0x000fc800078e0216 */
[----:B------:R-:W1:Y:S02]  /*5750*/  SYNCS.PHASECHK.TRANS64.TRYWAIT P0, [R20+URZ+0x10], R13 ;  /* 0x0000100d140075a7 */ /* 0x000e64000800017f */
[----:B-1----:R-:W-:Y:S05]  /*5760*/  @!P0 BRA `(.L_x_106) ;  /* 0x0000000c00c08947 */ /* 0x002fea0003800000 */
.L_x_123:
[----:B-1----:R-:W-:Y:S01]  /*5770*/  PRMT R13, R12, 0x9910, RZ ;  /* 0x000099100c0d7816 */ /* 0x002fe200000000ff */
[----:B0-----:R0:W-:Y:S03]  /*5780*/  @!P1 SYNCS.ARRIVE.TRANS64 RZ, [R20+URZ], R14 ;  /* 0x0000000e14ff99a7 */ /* 0x0011e6000800003f */
[----:B------:R-:W-:-:S13]  /*5790*/  ISETP.NE.AND P0, PT, R13, 0x2, PT ;  /* 0x000000020d00780c */ /* 0x000fda0003f05270 */
[----:B0-----:R-:W-:Y:S05]  /*57a0*/  @P0 BRA `(.L_x_107) ;  /* 0x0000000000040947 */ /* 0x001fea0003800000 */
[----:B------:R-:W-:Y:S01]  /*57b0*/  BPT.TRAP 0x1 ;  /* 0x000000040000795c */ /* 0x000fe20000300000 */
.L_x_107:
[C---:B------:R-:W-:Y:S01]  /*57c0*/  LEA R13, R7.reuse, UR46, 0x3 ;  /* 0x0000002e070d7c11 */ /* 0x040fe2000f8e18ff */
[----:B------:R-:W-:Y:S01]  /*57d0*/  UIADD3 UR54, UP0, UR4, 0xf0, URZ ;  /* 0x000000f004367890 */ /* 0x000fe2000ff1e03f */
[----:B------:R-:W-:Y:S01]  /*57e0*/  LEA R14, R7, UR23, 0xd ;  /* 0x00000017070e7c11 */ /* 0x000fe2000f8e68ff */
[----:B------:R-:W-:Y:S01]  /*57f0*/  UPRMT UR47, URZ, 0x5410, UR31 ;  /* 0x000054103f2f7896 */ /* 0x000fe2000800001f */
[----:B------:R-:W-:Y:S01]  /*5800*/  R2UR UR10, R21 ;  /* 0x00000000150a72ca */ /* 0x000fe200000e0000 */
[----:B------:R-:W-:Y:S01]  /*5810*/  IMAD.SHL.U32 R13, R13, 0x800, RZ ;  /* 0x000008000d0d7824 */ /* 0x000fe200078e00ff */
[----:B------:R-:W-:Y:S01]  /*5820*/  R2UR UR9, R20 ;  /* 0x00000000140972ca */ /* 0x000fe200000e0000 */
[--C-:B------:R-:W-:Y:S01]  /*5830*/  IMAD R14, R14, 0x4, R22.reuse ;  /* 0x000000040e0e7824 */ /* 0x100fe200078e0216 */
[----:B------:R-:W-:Y:S01]  /*5840*/  R2UR UR11, R19 ;  /* 0x00000000130b72ca */ /* 0x000fe200000e0000 */
[----:B------:R-:W-:Y:S01]  /*5850*/  IMAD R13, R13, 0x4, R22 ;  /* 0x000000040d0d7824 */ /* 0x000fe200078e0216 */
[----:B------:R-:W-:Y:S01]  /*5860*/  R2UR UR12, R6 ;  /* 0x00000000060c72ca */ /* 0x000fe200000e0000 */
[----:B------:R-:W-:Y:S01]  /*5870*/  UIADD3.X UR55, URZ, UR5, URZ, UP0, !UPT ;  /* 0x000000053f377290 */ /* 0x000fe200087fe43f */
[----:B------:R-:W-:Y:S01]  /*5880*/  R2UR UR18, R14 ;  /* 0x000000000e1272ca */ /* 0x000fe200000e0000 */
[----:B------:R-:W-:Y:S01]  /*5890*/  VIADD R4, R4, 0xffffffff ;  /* 0xffffffff04047836 */ /* 0x000fe20000000000 */
[----:B------:R-:W-:Y:S01]  /*58a0*/  R2UR UR40, R13 ;  /* 0x000000000d2872ca */ /* 0x000fe200000e0000 */
[----:B------:R-:W-:Y:S01]  /*58b0*/  UIADD3 UR14, UP1, UR4, 0x1f0, URZ ;  /* 0x000001f0040e7890 */ /* 0x000fe2000ff3e03f */
[----:B------:R-:W-:Y:S01]  /*58c0*/  R2UR UR35, R15 ;  /* 0x000000000f2372ca */ /* 0x000fe200000e0000 */
[----:B------:R-:W-:Y:S01]  /*58d0*/  UIADD3 UR58, UR10, 0x20, URZ ;  /* 0x000000200a3a7890 */ /* 0x000fe2000fffe03f */
[----:B------:R-:W-:Y:S01]  /*58e0*/  ISETP.GT.AND P1, PT, R4, 0x1, PT ;  /* 0x000000010400780c */ /* 0x000fe20003f24270 */
[----:B------:R-:W-:Y:S01]  /*58f0*/  UIADD3 UR50, UR10, 0x40, URZ ;  /* 0x000000400a327890 */ /* 0x000fe2000fffe03f */
[----:B------:R-:W-:Y:S01]  /*5900*/  VIADD R7, R7, 0x1 ;  /* 0x0000000107077836 */ /* 0x000fe20000000000 */
[----:B------:R-:W-:Y:S01]  /*5910*/  UIADD3 UR42, UR10, 0x60, URZ ;  /* 0x000000600a2a7890 */ /* 0x000fe2000fffe03f */
[----:B------:R-:W-:Y:S01]  /*5920*/  VIADD R21, R21, 0x80 ;  /* 0x0000008015157836 */ /* 0x000fe20000000000 */
[----:B------:R-:W-:Y:S01]  /*5930*/  UMOV UR6, 0x0 ;  /* 0x0000000000067882 */ /* 0x000fe20000000000 */
[----:B------:R-:W-:Y:S01]  /*5940*/  UMOV UR7, 0x10000000 ;  /* 0x1000000000077882 */ /* 0x000fe20000000000 */
[----:B------:R-:W-:Y:S01]  /*5950*/  UIADD3.X UR15, URZ, UR5, URZ, UP1, !UPT ;  /* 0x000000053f0f7290 */ /* 0x000fe20008ffe43f */
[----:B------:R-:W-:Y:S01]  /*5960*/  ISETP.NE.AND P0, PT, R7, 0x2, PT ;  /* 0x000000020700780c */ /* 0x000fe20003f05270 */
[----:B------:R-:W-:-:S02]  /*5970*/  UIADD3 UR8, UR40, 0x100, URZ ;  /* 0x0000010028087890 */ /* 0x000fc4000fffe03f */
[----:B------:R-:W-:Y:S01]  /*5980*/  UIADD3 UR56, UR40, 0x4100, URZ ;  /* 0x0000410028387890 */ /* 0x000fe2000fffe03f */
[----:B------:R-:W-:Y:S01]  /*5990*/  SEL R14, RZ, 0x1, P0 ;  /* 0x00000001ff0e7807 */ /* 0x000fe20000000000 */
[----:B------:R-:W-:Y:S01]  /*59a0*/  UIADD3 UR48, UR40, 0x8100, URZ ;  /* 0x0000810028307890 */ /* 0x000fe2000fffe03f */
[----:B------:R-:W-:Y:S01]  /*59b0*/  SEL R7, R7, RZ, P0 ;  /* 0x000000ff07077207 */ /* 0x000fe20000000000 */
[----:B------:R-:W-:Y:S01]  /*59c0*/  UIADD3 UR40, UR40, 0xc100, URZ ;  /* 0x0000c10028287890 */ /* 0x000fe2000fffe03f */
[----:B------:R-:W-:Y:S01]  /*59d0*/  LOP3.LUT R5, R5, R14, RZ, 0x3c, !PT ;  /* 0x0000000e05057212 */ /* 0x000fe200078e3cff */
[----:B------:R-:W-:Y:S01]  /*59e0*/  UIADD3 UR32, UR18, 0x20100, URZ ;  /* 0x0002010012207890 */ /* 0x000fe2000fffe03f */
[----:B------:R0:W-:Y:S01]  /*59f0*/  UTMALDG.3D.MULTICAST [UR8], [UR54], UR47, desc[UR6] ;  /* 0x00000608360073b4 */ /* 0x0001e2000801182f */
[----:B------:R-:W-:Y:S02]  /*5a00*/  UPRMT UR45, URZ, 0x5410, UR30 ;  /* 0x000054103f2d7896 */ /* 0x000fe4000800001e */
[----:B------:R-:W-:-:S02]  /*5a10*/  UIADD3 UR24, UR18, 0x22100, URZ ;  /* 0x0002210012187890 */ /* 0x000fc4000fffe03f */
[----:B------:R-:W-:Y:S01]  /*5a20*/  UIADD3 UR16, UR18, 0x24100, URZ ;  /* 0x0002410012107890 */ /* 0x000fe2000fffe03f */
[----:B------:R-:W-:Y:S01]  /*5a30*/  UMOV UR57, UR9 ;  /* 0x0000000900397c82 */ /* 0x000fe20008000000 */
        /* <DEDUP_REMOVED lines=8> */
[----:B------:R1:W-:Y:S01]  /*5ac0*/  UTMALDG.3D.MULTICAST [UR56], [UR54], UR47, desc[UR6] ;  /* 0x00000638360073b4 */ /* 0x0003e2000801182f */
        /* <DEDUP_REMOVED lines=9> */
[----:B0-----:R-:W-:Y:S01]  /*5b60*/  UIADD3 UR8, UR18, 0x26100, URZ ;  /* 0x0002610012087890 */ /* 0x001fe2000fffe03f */
[----:B------:R-:W-:Y:S01]  /*5b70*/  UMOV UR19, UR35 ;  /* 0x0000002300137c82 */ /* 0x000fe20008000000 */
[----:B------:R-:W-:Y:S01]  /*5b80*/  UMOV UR20, UR12 ;  /* 0x0000000c00147c82 */ /* 0x000fe20008000000 */
[----:B------:R-:W-:Y:S01]  /*5b90*/  UMOV UR18, UR50 ;  /* 0x0000003200127c82 */ /* 0x000fe20008000000 */
[----:B------:R-:W-:Y:S01]  /*5ba0*/  UMOV UR11, UR35 ;  /* 0x00000023000b7c82 */ /* 0x000fe20008000000 */
[----:B------:R1:W-:Y:S01]  /*5bb0*/  UTMALDG.3D.MULTICAST [UR40], [UR54], UR47, desc[UR6] ;  /* 0x00000628360073b4 */ /* 0x0003e2000801182f */
[----:B------:R-:W-:Y:S01]  /*5bc0*/  UMOV UR10, UR42 ;  /* 0x0000002a000a7c82 */ /* 0x000fe20008000000 */
[----:B------:R1:W-:Y:S01]  /*5bd0*/  UTMALDG.3D.MULTICAST [UR32], [UR14], UR45, desc[UR6] ;  /* 0x000006200e0073b4 */ /* 0x0003e2000801182d */
[----:B------:R1:W-:Y:S01]  /*5be0*/  UTMALDG.3D.MULTICAST [UR24], [UR14], UR45, desc[UR6] ;  /* 0x000006180e0073b4 */ /* 0x0003e2000801182d */
[----:B------:R1:W-:Y:S01]  /*5bf0*/  UTMALDG.3D.MULTICAST [UR16], [UR14], UR45, desc[UR6] ;  /* 0x000006100e0073b4 */ /* 0x0003e2000801182d */
[----:B------:R1:W-:Y:S02]  /*5c00*/  UTMALDG.3D.MULTICAST [UR8], [UR14], UR45, desc[UR6] ;  /* 0x000006080e0073b4 */ /* 0x0003e4000801182d */
[----:B-1----:R-:W-:Y:S05]  /*5c10*/  @P1 BRA `(.L_x_108) ;  /* 0xfffffff800b01947 */ /* 0x002fea000383ffff */
.L_x_105:
[----:B------:R-:W-:Y:S05]  /*5c20*/  BSYNC B1 ;  /* 0x0000000000017941 */ /* 0x000fea0003800000 */
.L_x_104:
[----:B------:R-:W-:Y:S01]  /*5c30*/  LOP3.LUT P1, RZ, R3, 0xff, RZ, 0xc0, !PT ;  /* 0x000000ff03ff7812 */ /* 0x000fe2000782c0ff */
[----:B------:R-:W-:Y:S01]  /*5c40*/  IMAD.IADD R9, R8, 0x1, R9 ;  /* 0x0000000108097824 */ /* 0x000fe200078e0209 */
[----:B------:R-:W-:Y:S01]  /*5c50*/  IADD3 R16, P2, R16, UR38, RZ ;  /* 0x0000002610107c10 */ /* 0x000fe2000ff5e0ff */
[----:B------:R-:W-:Y:S01]  /*5c60*/  ULDC.64 UR6, c[0x0][0x650] ;  /* 0x0001940000067ab9 */ /* 0x000fe20000000a00 */
[----:B------:R-:W-:Y:S01]  /*5c70*/  BSSY B1, `(.L_x_109) ;  /* 0x000006c000017945 */ /* 0x000fe20003800000 */
[----:B------:R-:W-:Y:S01]  /*5c80*/  IMAD.MOV.U32 R19, RZ, RZ, -0x1 ;  /* 0xffffffffff137424 */ /* 0x000fe200078e00ff */
[----:B------:R-:W-:Y:S01]  /*5c90*/  SHF.R.U32.HI R3, RZ, 0x1, R9 ;  /* 0x00000001ff037819 */ /* 0x000fe20000011609 */
[----:B------:R-:W-:Y:S01]  /*5ca0*/  IMAD.MOV.U32 R13, RZ, RZ, -0x1 ;  /* 0xffffffffff0d7424 */ /* 0x000fe200078e00ff */
[----:B------:R-:W-:Y:S01]  /*5cb0*/  ISETP.GT.U32.AND P0, PT, R9, 0x1, PT ;  /* 0x000000010900780c */ /* 0x000fe20003f04070 */
[----:B------:R-:W-:Y:S01]  /*5cc0*/  IMAD.MOV.U32 R6, RZ, RZ, -0x1 ;  /* 0xffffffffff067424 */ /* 0x000fe200078e00ff */
[----:B------:R-:W-:-:S02]  /*5cd0*/  LOP3.LUT R3, R3, 0x1, RZ, 0xc0, !PT ;  /* 0x0000000103037812 */ /* 0x000fc400078ec0ff */
[----:B------:R-:W-:Y:S01]  /*5ce0*/  ISETP.LT.U32.AND P0, PT, R8, 0x2, P0 ;  /* 0x000000020800780c */ /* 0x000fe20000701070 */
[----:B------:R-:W0:Y:S01]  /*5cf0*/  @P1 S2R R5, SR_CgaCtaId ;  /* 0x0000000000051919 */ /* 0x000e220000008800 */
[----:B------:R-:W-:Y:S02]  /*5d00*/  @P1 MOV R4, 0x400 ;  /* 0x0000040000041802 */ /* 0x000fe40000000f00 */
[----:B------:R-:W-:Y:S02]  /*5d10*/  IADD3.X R17, R17, UR37, RZ, P2, !PT ;  /* 0x0000002511117c10 */ /* 0x000fe400097fe4ff */
[----:B------:R-:W-:Y:S02]  /*5d20*/  ISETP.GE.U32.AND P2, PT, R16, UR6, PT ;  /* 0x0000000610007c0c */ /* 0x000fe4000bf46070 */
[----:B------:R-:W-:Y:S02]  /*5d30*/  LOP3.LUT R9, R9, 0x1, RZ, 0xc0, !PT ;  /* 0x0000000109097812 */ /* 0x000fe400078ec0ff */
[----:B0-----:R-:W-:-:S04]  /*5d40*/  @P1 LEA R4, R5, R4, 0x18 ;  /* 0x0000000405041211 */ /* 0x001fc800078ec0ff */
[----:B------:R0:W-:Y:S01]  /*5d50*/  @P1 SYNCS.ARRIVE.TRANS64.A1T0 RZ, [R4+URZ+0x38], RZ ;  /* 0x000038ff04ff19a7 */ /* 0x0001e2000810003f */
[----:B------:R-:W-:Y:S02]  /*5d60*/  ISETP.NE.U32.AND P1, PT, R3, 0x1, PT ;  /* 0x000000010300780c */ /* 0x000fe40003f25070 */
[----:B------:R-:W-:Y:S02]  /*5d70*/  SEL R3, RZ, 0x1, !P0 ;  /* 0x00000001ff037807 */ /* 0x000fe40004000000 */
[----:B------:R-:W-:Y:S02]  /*5d80*/  ISETP.GE.U32.AND.EX P0, PT, R17, UR7, PT, P2 ;  /* 0x0000000711007c0c */ /* 0x000fe4000bf06120 */
[----:B------:R-:W-:-:S04]  /*5d90*/  ISETP.GT.U32.AND P1, PT, R8, 0x1, !P1 ;  /* 0x000000010800780c */ /* 0x000fc80004f24070 */
[----:B0-----:R-:W-:-:S04]  /*5da0*/  SEL R4, RZ, 0x1, !P1 ;  /* 0x00000001ff047807 */ /* 0x001fc80004800000 */
[--C-:B------:R-:W-:Y:S02]  /*5db0*/  LOP3.LUT R10, R4, R10, R3.reuse, 0x96, !PT ;  /* 0x0000000a040a7212 */ /* 0x100fe400078e9603 */
[----:B------:R-:W-:Y:S02]  /*5dc0*/  PRMT R4, RZ, 0x7610, R4 ;  /* 0x00007610ff047816 */ /* 0x000fe40000000004 */
[----:B------:R-:W-:Y:S01]  /*5dd0*/  PRMT R3, RZ, 0x7610, R3 ;  /* 0x00007610ff037816 */ /* 0x000fe20000000003 */
[----:B------:R-:W-:Y:S06]  /*5de0*/  @P0 BRA `(.L_x_110) ;  /* 0x0000000400500947 */ /* 0x000fec0003800000 */
[----:B------:R-:W0:Y:S01]  /*5df0*/  S2R R15, SR_CTAID.X ;  /* 0x00000000000f7919 */ /* 0x000e220000002500 */
[----:B------:R-:W-:Y:S01]  /*5e00*/  ULDC.64 UR6, c[0x0][0x628] ;  /* 0x00018a0000067ab9 */ /* 0x000fe20000000a00 */
[----:B------:R-:W1:Y:S01]  /*5e10*/  LDC R20, c[0x0][0x144] ;  /* 0x00005100ff147b82 */ /* 0x000e620000000800 */
[----:B------:R-:W-:Y:S01]  /*5e20*/  ISETP.NE.U32.AND P0, PT, RZ, UR6, PT ;  /* 0x00000006ff007c0c */ /* 0x000fe2000bf05070 */
[----:B------:R-:W2:Y:S01]  /*5e30*/  S2R R13, SR_CTAID.Y ;  /* 0x00000000000d7919 */ /* 0x000ea20000002600 */
[----:B------:R-:W-:Y:S01]  /*5e40*/  ULDC UR8, c[0x0][0x150] ;  /* 0x0000540000087ab9 */ /* 0x000fe20000000800 */
[----:B------:R-:W-:Y:S01]  /*5e50*/  ULDC UR9, c[0x0][0x630] ;  /* 0x00018c0000097ab9 */ /* 0x000fe20000000800 */
[----:B------:R-:W-:Y:S01]  /*5e60*/  ISETP.NE.AND.EX P0, PT, RZ, UR7, PT, P0 ;  /* 0x00000007ff007c0c */ /* 0x000fe2000bf05300 */
[----:B------:R-:W-:Y:S01]  /*5e70*/  IMAD.MOV.U32 R4, RZ, RZ, R16 ;  /* 0x000000ffff047224 */ /* 0x000fe200078e0010 */
[----:B0-----:R-:W-:-:S05]  /*5e80*/  I2FP.F32.U32 R5, R15 ;  /* 0x0000000f00057245 */ /* 0x001fca0000201000 */
[----:B------:R-:W-:Y:S01]  /*5e90*/  FMUL R21, R5, UR8 ;  /* 0x0000000805157c20 */ /* 0x000fe20008400000 */
[----:B------:R-:W-:-:S05]  /*5ea0*/  IMAD.MOV.U32 R5, RZ, RZ, R17 ;  /* 0x000000ffff057224 */ /* 0x000fca00078e0011 */
[----:B--2---:R-:W-:Y:S05]  /*5eb0*/  @!P0 BRA `(.L_x_111) ;  /* 0x0000000000288947 */ /* 0x004fea0003800000 */
[----:B------:R-:W-:Y:S02]  /*5ec0*/  ULDC UR8, c[0x0][0x634] ;  /* 0x00018d0000087ab9 */ /* 0x000fe40000000800 */
[----:B------:R-:W-:-:S05]  /*5ed0*/  IADD3 R5, P0, R16, UR8, RZ ;  /* 0x0000000810057c10 */ /* 0x000fca000ff1e0ff */
[----:B------:R-:W-:-:S04]  /*5ee0*/  IMAD.X R19, RZ, RZ, R17, P0 ;  /* 0x000000ffff137224 */ /* 0x000fc800000e0611 */
[----:B------:R-:W-:-:S04]  /*5ef0*/  IMAD.WIDE.U32 R6, R19, UR6, RZ ;  /* 0x0000000613067c25 */ /* 0x000fc8000f8e00ff */
[----:B------:R-:W-:-:S04]  /*5f00*/  IMAD.WIDE.U32 R6, P0, R5, UR7, R6 ;  /* 0x0000000705067c25 */ /* 0x000fc8000f800006 */
[----:B------:R-:W-:-:S04]  /*5f10*/  IMAD.WIDE.U32 R4, R5, UR6, RZ ;  /* 0x0000000605047c25 */ /* 0x000fc8000f8e00ff */
[----:B------:R-:W-:Y:S01]  /*5f20*/  IMAD.MOV.U32 R4, RZ, RZ, R7 ;  /* 0x000000ffff047224 */ /* 0x000fe200078e0007 */
[----:B------:R-:W-:Y:S01]  /*5f30*/  IADD3 RZ, P1, R5, R6, RZ ;  /* 0x0000000605ff7210 */ /* 0x000fe20007f3e0ff */
[----:B------:R-:W-:-:S04]  /*5f40*/  IMAD.X R5, RZ, RZ, RZ, P0 ;  /* 0x000000ffff057224 */ /* 0x000fc800000e06ff */
[----:B------:R-:W-:-:S08]  /*5f50*/  IMAD.WIDE.U32.X R4, R19, UR7, R4, P1 ;  /* 0x0000000713047c25 */ /* 0x000fd000088e0404 */
.L_x_111:
[--C-:B------:R-:W-:Y:S01]  /*5f60*/  SHF.R.U64 R14, R4, UR9, R5.reuse ;  /* 0x00000009040e7c19 */ /* 0x100fe20008001205 */
[----:B------:R-:W0:Y:S01]  /*5f70*/  F2I.U32.TRUNC.NTZ R21, R21 ;  /* 0x0000001500157305 */ /* 0x000e22000020f000 */
[----:B------:R-:W-:Y:S01]  /*5f80*/  SHF.R.U32.HI R4, RZ, UR9, R5 ;  /* 0x00000009ff047c19 */ /* 0x000fe20008011605 */
[----:B------:R-:W-:Y:S01]  /*5f90*/  ULDC.64 UR6, c[0x0][0x620] ;  /* 0x0001880000067ab9 */ /* 0x000fe20000000a00 */
[----:B------:R-:W-:Y:S01]  /*5fa0*/  IADD3 R7, P0, RZ, -R14, RZ ;  /* 0x8000000eff077210 */ /* 0x000fe20007f1e0ff */
[----:B------:R-:W-:Y:S01]  /*5fb0*/  ULDC.64 UR8, c[0x0][0x640] ;  /* 0x0001900000087ab9 */ /* 0x000fe20000000a00 */
[----:B------:R-:W2:Y:S03]  /*5fc0*/  LDC R22, c[0x0][0x148] ;  /* 0x00005200ff167b82 */ /* 0x000ea60000000800 */
[----:B------:R-:W-:Y:S01]  /*5fd0*/  IMAD.X R4, RZ, RZ, ~R4, P0 ;  /* 0x000000ffff047224 */ /* 0x000fe200000e0e04 */
[----:B------:R-:W-:-:S03]  /*5fe0*/  ISETP.NE.U32.AND P0, PT, RZ, UR8, PT ;  /* 0x00000008ff007c0c */ /* 0x000fc6000bf05070 */
[----:B------:R-:W-:Y:S01]  /*5ff0*/  IMAD R6, R4, UR6, RZ ;  /* 0x0000000604067c24 */ /* 0x000fe2000f8e02ff */
[----:B------:R-:W-:Y:S01]  /*6000*/  ISETP.NE.AND.EX P0, PT, RZ, UR9, PT, P0 ;  /* 0x00000009ff007c0c */ /* 0x000fe2000bf05300 */
[----:B------:R-:W-:Y:S01]  /*6010*/  IMAD.WIDE.U32 R4, R7, UR6, R16 ;  /* 0x0000000607047c25 */ /* 0x000fe2000f8e0010 */
[----:B------:R-:W-:-:S03]  /*6020*/  ULDC UR6, c[0x0][0x618] ;  /* 0x0001860000067ab9 */ /* 0x000fc60000000800 */
[----:B------:R-:W-:Y:S01]  /*6030*/  IMAD R7, R7, UR7, R6 ;  /* 0x0000000707077c24 */ /* 0x000fe2000f8e0206 */
[----:B------:R-:W-:Y:S01]  /*6040*/  ULDC UR7, c[0x0][0x154] ;  /* 0x0000550000077ab9 */ /* 0x000fe20000000800 */
[----:B0-----:R-:W-:Y:S02]  /*6050*/  IMAD.MOV R6, RZ, RZ, -R21 ;  /* 0x000000ffff067224 */ /* 0x001fe400078e0a15 */
[----:B------:R-:W-:Y:S02]  /*6060*/  IMAD.IADD R5, R5, 0x1, R7 ;  /* 0x0000000105057824 */ /* 0x000fe400078e0207 */
[----:B-1----:R-:W-:Y:S01]  /*6070*/  IMAD R15, R20, R6, R15 ;  /* 0x00000006140f7224 */ /* 0x002fe200078e020f */
[----:B------:R-:W-:Y:S02]  /*6080*/  I2FP.F32.U32 R6, R13 ;  /* 0x0000000d00067245 */ /* 0x000fe40000201000 */
[--C-:B------:R-:W-:Y:S02]  /*6090*/  SHF.R.U64 R19, R4, UR6, R5.reuse ;  /* 0x0000000604137c19 */ /* 0x100fe40008001205 */
[----:B------:R-:W-:Y:S01]  /*60a0*/  SHF.R.U32.HI R4, RZ, UR6, R5 ;  /* 0x00000006ff047c19 */ /* 0x000fe20008011605 */
[----:B------:R-:W-:Y:S01]  /*60b0*/  FMUL R6, R6, UR7 ;  /* 0x0000000706067c20 */ /* 0x000fe20008400000 */
[----:B------:R-:W-:-:S02]  /*60c0*/  ULDC UR6, c[0x0][0x608] ;  /* 0x0001820000067ab9 */ /* 0x000fc40000000800 */
[--C-:B------:R-:W-:Y:S01]  /*60d0*/  SHF.R.U64 R21, R19, UR6, R4.reuse ;  /* 0x0000000613157c19 */ /* 0x100fe20008001204 */
[----:B------:R0:W1:Y:S01]  /*60e0*/  F2I.U32.TRUNC.NTZ R24, R6 ;  /* 0x0000000600187305 */ /* 0x000062000020f000 */
[----:B------:R-:W-:Y:S01]  /*60f0*/  SHF.R.U32.HI R4, RZ, UR6, R4 ;  /* 0x00000006ff047c19 */ /* 0x000fe20008011604 */
[----:B------:R-:W-:-:S03]  /*6100*/  ULDC UR6, c[0x0][0x658] ;  /* 0x0001960000067ab9 */ /* 0x000fc60000000800 */
[--C-:B------:R-:W-:Y:S02]  /*6110*/  SHF.R.U64 R20, R21, UR6, R4.reuse ;  /* 0x0000000615147c19 */ /* 0x100fe40008001204 */
[----:B------:R-:W-:-:S03]  /*6120*/  SHF.R.U32.HI R23, RZ, UR6, R4 ;  /* 0x00000006ff177c19 */ /* 0x000fc60008011604 */
[----:B------:R-:W-:Y:S02]  /*6130*/  IMAD.MOV.U32 R4, RZ, RZ, R20 ;  /* 0x000000ffff047224 */ /* 0x000fe400078e0014 */
[----:B------:R-:W-:Y:S01]  /*6140*/  IMAD.MOV.U32 R5, RZ, RZ, R23 ;  /* 0x000000ffff057224 */ /* 0x000fe200078e0017 */
[----:B0-----:R-:W-:Y:S06]  /*6150*/  @!P0 BRA `(.L_x_112) ;  /* 0x0000000000288947 */ /* 0x001fec0003800000 */
        /* <DEDUP_REMOVED lines=10> */
.L_x_112:
[----:B------:R-:W-:Y:S01]  /*6200*/  ISETP.NE.AND P0, PT, R2, 0x1, PT ;  /* 0x000000010200780c */ /* 0x000fe20003f05270 */
[----:B------:R-:W-:Y:S01]  /*6210*/  ULDC UR6, c[0x0][0x648] ;  /* 0x0001920000067ab9 */ /* 0x000fe20000000800 */
[----:B------:R-:W-:Y:S01]  /*6220*/  LOP3.LUT R21, R21, UR29, RZ, 0xc0, !PT ;  /* 0x0000001d15157c12 */ /* 0x000fe2000f8ec0ff */
[----:B-1----:R-:W-:Y:S01]  /*6230*/  IMAD.MOV R24, RZ, RZ, -R24 ;  /* 0x000000ffff187224 */ /* 0x002fe200078e0a18 */
[----:B------:R-:W-:Y:S01]  /*6240*/  SHF.R.U64 R4, R4, UR6, R5 ;  /* 0x0000000604047c19 */ /* 0x000fe20008001205 */
[----:B------:R-:W-:Y:S01]  /*6250*/  ULDC UR6, c[0x0][0x638] ;  /* 0x00018e0000067ab9 */ /* 0x000fe20000000800 */
[----:B------:R-:W-:Y:S01]  /*6260*/  LOP3.LUT R19, R19, UR13, RZ, 0xc0, !PT ;  /* 0x0000000d13137c12 */ /* 0x000fe2000f8ec0ff */
[----:B------:R-:W-:Y:S01]  /*6270*/  ULDC UR7, c[0x0][0x610] ;  /* 0x0001840000077ab9 */ /* 0x000fe20000000800 */
[----:B------:R-:W-:Y:S02]  /*6280*/  IMAD.MOV.U32 R6, RZ, RZ, R14 ;  /* 0x000000ffff067224 */ /* 0x000fe400078e000e */
[----:B------:R-:W-:-:S02]  /*6290*/  IMAD.MOV R5, RZ, RZ, -R4 ;  /* 0x000000ffff057224 */ /* 0x000fc400078e0a04 */
[----:B------:R-:W-:Y:S02]  /*62a0*/  IMAD R4, R4, UR21, R21 ;  /* 0x0000001504047c24 */ /* 0x000fe4000f8e0215 */
[----:B--2---:R-:W-:Y:S02]  /*62b0*/  @P0 IMAD R15, R22, R24, R13 ;  /* 0x00000018160f0224 */ /* 0x004fe400078e020d */
[----:B------:R-:W-:Y:S01]  /*62c0*/  IMAD R20, R5, UR6, R20 ;  /* 0x0000000605147c24 */ /* 0x000fe2000f8e0214 */
[----:B------:R-:W-:Y:S01]  /*62d0*/  ULDC UR6, c[0x0][0x600] ;  /* 0x0001800000067ab9 */ /* 0x000fe20000000800 */
[----:B------:R-:W-:Y:S02]  /*62e0*/  IMAD R15, R4, UR7, R15 ;  /* 0x00000007040f7c24 */ /* 0x000fe4000f8e020f */
[----:B------:R-:W-:Y:S02]  /*62f0*/  IMAD R20, R20, UR6, R19 ;  /* 0x0000000614147c24 */ /* 0x000fe4000f8e0213 */
[----:B------:R-:W-:-:S03]  /*6300*/  IMAD.MOV.U32 R4, RZ, RZ, 0x1 ;  /* 0x00000001ff047424 */ /* 0x000fc600078e00ff */
[----:B------:R-:W-:Y:S02]  /*6310*/  SEL R13, R20, R15, !P0 ;  /* 0x0000000f140d7207 */ /* 0x000fe40004000000 */
[----:B------:R-:W-:-:S07]  /*6320*/  SEL R19, R15, R20, !P0 ;  /* 0x000000140f137207 */ /* 0x000fce0004000000 */
.L_x_110:
[----:B------:R-:W-:Y:S05]  /*6330*/  BSYNC B1 ;  /* 0x0000000000017941 */ /* 0x000fea0003800000 */
.L_x_109:
[----:B------:R-:W-:-:S13]  /*6340*/  LOP3.LUT P0, RZ, R4, 0xff, RZ, 0xc0, !PT ;  /* 0x000000ff04ff7812 */ /* 0x000fda000780c0ff */
[----:B------:R-:W-:Y:S05]  /*6350*/  @P0 BRA `(.L_x_113) ;  /* 0xfffffff000a80947 */ /* 0x000fea000383ffff */
[----:B------:R-:W-:Y:S05]  /*6360*/  BSYNC B0 ;  /* 0x0000000000007941 */ /* 0x000fea0003800000 */
.L_x_102:
[----:B------:R-:W-:-:S03]  /*6370*/  UMOV UR6, 0xffffffff ;  /* 0xffffffff00067882 */ /* 0x000fc60000000000 */
[----:B------:R-:W-:Y:S05]  /*6380*/  BRA.DIV UR6, `(.L_x_114) ;  /* 0x0000000206cc7947 */ /* 0x000fea000b800000 */
[----:B------:R-:W-:-:S13]  /*6390*/  ELECT P6, URZ, PT ;  /* 0x00000000003f782f */ /* 0x000fda00038c0000 */
.L_x_126:
[----:B------:R-:W-:Y:S04]  /*63a0*/  BSSY B0, `(.L_x_115) ;  /* 0x0000019000007945 */ /* 0x000fe80003800000 */
[----:B------:R-:W-:Y:S05]  /*63b0*/  @!P6 BRA `(.L_x_116) ;  /* 0x00000000005ce947 */ /* 0x000fea0003800000 */
[----:B------:R-:W-:-:S04]  /*63c0*/  LOP3.LUT R18, R18, 0x2, RZ, 0xfc, !PT ;  /* 0x0000000212127812 */ /* 0x000fc800078efcff */
[----:B------:R-:W-:-:S13]  /*63d0*/  ISETP.NE.AND P0, PT, R18, 0x3, PT ;  /* 0x000000031200780c */ /* 0x000fda0003f05270 */
[----:B------:R-:W-:Y:S05]  /*63e0*/  @!P0 BRA `(.L_x_117) ;  /* 0x0000000000048947 */ /* 0x000fea0003800000 */
[----:B------:R-:W-:Y:S01]  /*63f0*/  BPT.TRAP 0x1 ;  /* 0x000000040000795c */ /* 0x000fe20000300000 */
.L_x_117:
[----:B------:R-:W0:Y:S01]  /*6400*/  S2R R3, SR_CgaCtaId ;  /* 0x0000000000037919 */ /* 0x000e220000008800 */
[----:B------:R-:W-:Y:S02]  /*6410*/  MOV R0, 0x400 ;  /* 0x0000040000007802 */ /* 0x000fe40000000f00 */
[----:B------:R-:W-:Y:S02]  /*6420*/  SHF.L.U32 R2, R10, 0x1f, RZ ;  /* 0x0000001f0a027819 */ /* 0x000fe400000006ff */
[----:B0-----:R-:W-:-:S05]  /*6430*/  LEA R0, R3, R0, 0x18 ;  /* 0x0000000003007211 */ /* 0x001fca00078ec0ff */
[----:B------:R-:W-:-:S04]  /*6440*/  VIADD R0, R0, 0x10 ;  /* 0x0000001000007836 */ /* 0x000fc80000000000 */
[C---:B------:R-:W-:Y:S02]  /*6450*/  IMAD R5, R9.reuse, 0x8, R0 ;  /* 0x0000000809057824 */ /* 0x040fe400078e0200 */
[----:B------:R-:W-:Y:S02]  /*6460*/  VIADD R9, R9, 0x1 ;  /* 0x0000000109097836 */ /* 0x000fe40000000000 */
[----:B------:R-:W0:Y:S03]  /*6470*/  SYNCS.PHASECHK.TRANS64.TRYWAIT P0, [R5+URZ], R2 ;  /* 0x00000002050075a7 */ /* 0x000e26000800017f */
[----:B------:R-:W-:-:S04]  /*6480*/  ISETP.NE.AND P1, PT, R9, 0x2, PT ;  /* 0x000000020900780c */ /* 0x000fc80003f25270 */
[----:B------:R-:W-:Y:S02]  /*6490*/  SEL R3, RZ, 0x1, P1 ;  /* 0x00000001ff037807 */ /* 0x000fe40000800000 */
[----:B------:R-:W-:Y:S02]  /*64a0*/  SEL R9, R9, RZ, P1 ;  /* 0x000000ff09097207 */ /* 0x000fe40000800000 */
[----:B------:R-:W-:Y:S01]  /*64b0*/  LOP3.LUT R3, R10, R3, RZ, 0x3c, !PT ;  /* 0x000000030a037212 */ /* 0x000fe200078e3cff */
[----:B0-----:R-:W-:Y:S06]  /*64c0*/  @!P0 BRA `(.L_x_118) ;  /* 0x00000000009c8947 */ /* 0x001fec0003800000 */
.L_x_127:
[----:B------:R-:W-:Y:S01]  /*64d0*/  IMAD R9, R9, 0x8, R0 ;  /* 0x0000000809097824 */ /* 0x000fe200078e0200 */
[----:B------:R-:W-:-:S07]  /*64e0*/  SHF.L.U32 R0, R3, 0x1f, RZ ;  /* 0x0000001f03007819 */ /* 0x000fce00000006ff */
.L_x_119:
[----:B-1----:R1:W2:Y:S02]  /*64f0*/  SYNCS.PHASECHK.TRANS64.TRYWAIT P0, [R9+URZ], R0 ;  /* 0x00000000090075a7 */ /* 0x0022a4000800017f */
[----:B--2---:R-:W-:Y:S05]  /*6500*/  @!P0 NANOSLEEP.SYNCS 0x989680 ;  /* 0x009896800000895d */ /* 0x004fea0003900000 */
[----:B------:R-:W2:Y:S02]  /*6510*/  @!P0 SYNCS.PHASECHK.TRANS64 P0, [R9+URZ], R0 ;  /* 0x00000000090085a7 */ /* 0x000ea4000800007f */
[----:B--2---:R-:W-:Y:S05]  /*6520*/  @!P0 BRA `(.L_x_119) ;  /* 0xfffffffc00f08947 */ /* 0x004fea000383ffff */
.L_x_116:
[----:B------:R-:W-:Y:S05]  /*6530*/  BSYNC B0 ;  /* 0x0000000000007941 */ /* 0x000fea0003800000 */
.L_x_115:
[----:B------:R-:W-:Y:S05]  /*6540*/  EXIT ;  /* 0x000000000000794d */ /* 0x000fea0003800000 */
.L_x_21:
[----:B-1----:R1:W2:Y:S02]  /*6550*/  SYNCS.PHASECHK.TRANS64.TRYWAIT P1, [R3+URZ], R0 ;  /* 0x00000000030075a7 */ /* 0x0022a4000802017f */
[----:B--2---:R-:W-:Y:S05]  /*6560*/  @!P1 NANOSLEEP.SYNCS 0x989680 ;  /* 0x009896800000995d */ /* 0x004fea0003900000 */
[----:B------:R-:W2:Y:S02]  /*6570*/  @!P1 SYNCS.PHASECHK.TRANS64 P1, [R3+URZ], R0 ;  /* 0x00000000030095a7 */ /* 0x000ea4000802007f */
[----:B--2---:R-:W-:Y:S05]  /*6580*/  @!P1 BRA `(.L_x_21) ;  /* 0xfffffffc00f09947 */ /* 0x004fea000383ffff */
[----:B------:R-:W-:Y:S05]  /*6590*/  BRA `(.L_x_20) ;  /* 0xffffffb0007c7947 */ /* 0x000fea000383ffff */
.L_x_26:
[----:B-1----:R1:W2:Y:S02]  /*65a0*/  SYNCS.PHASECHK.TRANS64.TRYWAIT P1, [R5+URZ], R4 ;  /* 0x00000004050075a7 */ /* 0x0022a4000802017f */
[----:B--2---:R-:W-:Y:S05]  /*65b0*/  @!P1 NANOSLEEP.SYNCS 0x989680 ;  /* 0x009896800000995d */ /* 0x004fea0003900000 */
[----:B------:R-:W2:Y:S02]  /*65c0*/  @!P1 SYNCS.PHASECHK.TRANS64 P1, [R5+URZ], R4 ;  /* 0x00000004050095a7 */ /* 0x000ea4000802007f */
[----:B--2---:R-:W-:Y:S05]  /*65d0*/  @!P1 BRA `(.L_x_26) ;  /* 0xfffffffc00f09947 */ /* 0x004fea000383ffff */
[----:B------:R-:W-:Y:S05]  /*65e0*/  BRA `(.L_x_25) ;  /* 0xffffffb800a47947 */ /* 0x000fea000383ffff */
.L_x_103:
[----:B------:R-:W-:Y:S01]  /*65f0*/  BSSY B1, `(.L_x_120) ;  /* 0x0000006000017945 */ /* 0x000fe20003800000 */
[----:B------:R-:W-:-:S07]  /*6600*/  IMAD.MOV.U32 R15, RZ, RZ, -0x1 ;  /* 0xffffffffff0f7424 */ /* 0x000fce00078e00ff */
[----:B------:R-:W-:Y:S05]  /*6610*/  WARPSYNC.COLLECTIVE R15, `(.L_x_121) ;  /* 0x000000000f0c7348 */ /* 0x000fea0003c00000 */
[----:B------:R-:W-:Y:S02]  /*6620*/  ELECT P6, UR62, PT ;  /* 0x00000000003e782f */ /* 0x000fe400038c0000 */
[----:B------:R-:W-:Y:S01]  /*6630*/  MOV R14, UR62 ;  /* 0x0000003e000e7c02 */ /* 0x000fe20008000f00 */
[----:B------:R-:W-:Y:S10]  /*6640*/  ENDCOLLECTIVE ;  /* 0x000000000000791b */ /* 0x000ff40003800000 */
.L_x_121:
[----:B------:R-:W-:Y:S05]  /*6650*/  BSYNC B1 ;  /* 0x0000000000017941 */ /* 0x000fea0003800000 */
.L_x_120:
[----:B------:R-:W-:Y:S05]  /*6660*/  BRA `(.L_x_122) ;  /* 0xffffffec00f07947 */ /* 0x000fea000383ffff */
.L_x_106:
[----:B-1----:R1:W2:Y:S02]  /*6670*/  SYNCS.PHASECHK.TRANS64.TRYWAIT P0, [R20+URZ+0x10], R13 ;  /* 0x0000100d140075a7 */ /* 0x0022a4000800017f */
[----:B--2---:R-:W-:Y:S05]  /*6680*/  @!P0 NANOSLEEP.SYNCS 0x989680 ;  /* 0x009896800000895d */ /* 0x004fea0003900000 */
[----:B------:R-:W2:Y:S02]  /*6690*/  @!P0 SYNCS.PHASECHK.TRANS64 P0, [R20+URZ+0x10], R13 ;  /* 0x0000100d140085a7 */ /* 0x000ea4000800007f */
[----:B--2---:R-:W-:Y:S05]  /*66a0*/  @!P0 BRA `(.L_x_106) ;  /* 0xfffffffc00f08947 */ /* 0x004fea000383ffff */
[----:B------:R-:W-:Y:S05]  /*66b0*/  BRA `(.L_x_123) ;  /* 0xfffffff0002c7947 */ /* 0x000fea000383ffff */
.L_x_114:
[----:B------:R-:W-:Y:S01]  /*66c0*/  BSSY B0, `(.L_x_124) ;  /* 0x0000006000007945 */ /* 0x000fe20003800000 */
[----:B------:R-:W-:-:S07]  /*66d0*/  IMAD.MOV.U32 R15, RZ, RZ, -0x1 ;  /* 0xffffffffff0f7424 */ /* 0x000fce00078e00ff */
[----:B------:R-:W-:Y:S05]  /*66e0*/  WARPSYNC.COLLECTIVE R15, `(.L_x_125) ;  /* 0x000000000f0c7348 */ /* 0x000fea0003c00000 */
[----:B------:R-:W-:Y:S02]  /*66f0*/  ELECT P6, UR62, PT ;  /* 0x00000000003e782f */ /* 0x000fe400038c0000 */
[----:B------:R-:W-:Y:S01]  /*6700*/  MOV R14, UR62 ;  /* 0x0000003e000e7c02 */ /* 0x000fe20008000f00 */
[----:B------:R-:W-:Y:S10]  /*6710*/  ENDCOLLECTIVE ;  /* 0x000000000000791b */ /* 0x000ff40003800000 */
.L_x_125:
[----:B------:R-:W-:Y:S05]  /*6720*/  BSYNC B0 ;  /* 0x0000000000007941 */ /* 0x000fea0003800000 */
.L_x_124:
[----:B------:R-:W-:Y:S05]  /*6730*/  BRA `(.L_x_126) ;  /* 0xfffffffc00187947 */ /* 0x000fea000383ffff */
.L_x_118:
[----:B0-----:R0:W1:Y:S02]  /*6740*/  SYNCS.PHASECHK.TRANS64.TRYWAIT P0, [R5+URZ], R2 ;  /* 0x00000002050075a7 */ /* 0x001064000800017f */
[----:B-1----:R-:W-:Y:S05]  /*6750*/  @!P0 NANOSLEEP.SYNCS 0x989680 ;  /* 0x009896800000895d */ /* 0x002fea0003900000 */
[----:B------:R-:W1:Y:S02]  /*6760*/  @!P0 SYNCS.PHASECHK.TRANS64 P0, [R5+URZ], R2 ;  /* 0x00000002050085a7 */ /* 0x000e64000800007f */
[----:B-1----:R-:W-:Y:S05]  /*6770*/  @!P0 BRA `(.L_x_118) ;  /* 0xfffffffc00f08947 */ /* 0x002fea000383ffff */
[----:B------:R-:W-:Y:S05]  /*6780*/  BRA `(.L_x_127) ;  /* 0xfffffffc00507947 */ /* 0x000fea000383ffff */
.L_x_128:
[----:B------:R-:W-:-:S00]  /*6790*/  BRA `(.L_x_128) ;  /* 0xfffffffc00fc7947 */ /* 0x000fc0000383ffff */
[----:B------:R-:W-:-:S00]  /*67a0*/  NOP ;  /* 0x0000000000007918 */ /* 0x000fc00000000000 */
        /* <DEDUP_REMOVED lines=13> */
.L_x_129:


//--------------------- .nv.global.init           --------------------------
	.section	.nv.global.init,"aw",@progbits
.nv.global.init:
	.type		$str$22,@object
	.size		$str$22,($str$23 - $str$22)
$str$22:
        /*0000*/ 	.byte	0x6b, 0x5f, 0x74, 0x69, 0x6c, 0x65, 0x5f, 0x63, 0x6f, 0x75, 0x6e, 0x74, 0x20, 0x3e, 0x3d, 0x20
        /*0010*/ 	.byte	0x31, 0x00
	.type		$str$23,@object
	.size		$str$23,(__unnamed_1 - $str$23)
$str$23:
        /*0012*/ 	.byte	0x2f, 0x74, 0x6d, 0x70, 0x2f, 0x63, 0x75, 0x74, 0x6c, 0x61, 0x73, 0x73, 0x5f, 0x73, 0x77, 0x65
        /*0022*/ 	.byte	0x65, 0x70, 0x5f, 0x73, 0x72, 0x63, 0x2f, 0x69, 0x6e, 0x63, 0x6c, 0x75, 0x64, 0x65, 0x2f, 0x63
        /*0032*/ 	.byte	0x75, 0x74, 0x6c, 0x61, 0x73, 0x73, 0x2f, 0x67, 0x65, 0x6d, 0x6d, 0x2f, 0x63, 0x6f, 0x6c, 0x6c
        /*0042*/ 	.byte	0x65, 0x63, 0x74, 0x69, 0x76, 0x65, 0x2f, 0x73, 0x6d, 0x39, 0x30, 0x5f, 0x6d, 0x6d, 0x61, 0x5f
        /*0052*/ 	.byte	0x74, 0x6d, 0x61, 0x5f, 0x67, 0x6d, 0x6d, 0x61, 0x5f, 0x73, 0x73, 0x5f, 0x77, 0x61, 0x72, 0x70
        /*0062*/ 	.byte	0x73, 0x70, 0x65, 0x63, 0x69, 0x61, 0x6c, 0x69, 0x7a, 0x65, 0x64, 0x2e, 0x68, 0x70, 0x70, 0x00
	.type		__unnamed_1,@object
	.size		__unnamed_1,(.L_0 - __unnamed_1)
__unnamed_1:
        /*0072*/ 	.byte	0x76, 0x6f, 0x69, 0x64, 0x20, 0x63, 0x75, 0x74, 0x6c, 0x61, 0x73, 0x73, 0x3a, 0x3a, 0x67, 0x65
        /* <DEDUP_REMOVED lines=176> */
        /*0b82*/ 	.byte	0x69, 0x74, 0x79, 0x5d, 0x00
.L_0:


//--------------------- .nv.shared._ZN7cutlass13device_kernelINS_4gemm6kernel13GemmUniversalIN4cute5tupleIJiiiiEEENS1_10collective13CollectiveMmaINS1_34MainloopSm90TmaGmmaWarpSpecializedILi2ENS5_IJNS4_1CILi4EEENSA_ILi2EEENSA_ILi1EEEEEENS1_35KernelTmaWarpSpecializedCooperativeEEENS5_IJNSA_ILi128EEENSA_ILi64EEESH_EEEfNS5_IJlSD_lEEEfSK_NS4_8TiledMMAINS4_8MMA_AtomIJNS4_4SM904GMMA29MMA_64x64x8_F32TF32TF32_SS_TNILNSO_7ScaleInE1ELSQ_1EEEEEENS4_6LayoutINS5_IJSC_SD_SD_EEENS5_IJSD_NSA_ILi0EEESV_EEEEENS5_IJNS4_10UnderscoreESY_SY_EEEEENS4_23SM90_TMA_LOAD_MULTICASTENS4_14ComposedLayoutINS4_7SwizzleILi3ELi4ELi3EEENS4_18smem_ptr_flag_bitsILi32EEENST_INS5_IJNSA_ILi8EEENSA_ILi32EEEEEENS5_IJS18_SD_EEEEEEEvNS4_8identityES11_S1C_vS1D_EENS_8epilogue10collective6detail29Sm90TmaWarpSpecializedAdapterINS1G_15DefaultEpilogueIfSK_SK_NS1F_6thread17LinearCombinationIfLi1EffLNS1K_9ScaleType4KindE0ELNS_15FloatRoundStyleE2EfEENS1_15EpilogueDefaultEEEEEvvEEEEvNT_6ParamsE --------------------------
	.section	.nv.shared._ZN7cutlass13device_kernelINS_4gemm6kernel13GemmUniversalIN4cute5tupleIJiiiiEEENS1_10collective13CollectiveMmaINS1_34MainloopSm90TmaGmmaWarpSpecializedILi2ENS5_IJNS4_1CILi4EEENSA_ILi2EEENSA_ILi1EEEEEENS1_35KernelTmaWarpSpecializedCooperativeEEENS5_IJNSA_ILi128EEENSA_ILi64EEESH_EEEfNS5_IJlSD_lEEEfSK_NS4_8TiledMMAINS4_8MMA_AtomIJNS4_4SM904GMMA29MMA_64x64x8_F32TF32TF32_SS_TNILNSO_7ScaleInE1ELSQ_1EEEEEENS4_6LayoutINS5_IJSC_SD_SD_EEENS5_IJSD_NSA_ILi0EEESV_EEEEENS5_IJNS4_10UnderscoreESY_SY_EEEEENS4_23SM90_TMA_LOAD_MULTICASTENS4_14ComposedLayoutINS4_7SwizzleILi3ELi4ELi3EEENS4_18smem_ptr_flag_bitsILi32EEENST_INS5_IJNSA_ILi8EEENSA_ILi32EEEEEENS5_IJS18_SD_EEEEEEEvNS4_8identityES11_S1C_vS1D_EENS_8epilogue10collective6detail29Sm90TmaWarpSpecializedAdapterINS1G_15DefaultEpilogueIfSK_SK_NS1F_6thread17LinearCombinationIfLi1EffLNS1K_9ScaleType4KindE0ELNS_15FloatRoundStyleE2EfEENS1_15EpilogueDefaultEEEEEvvEEEEvNT_6ParamsE,"aw",@nobits
	.sectionflags	@""
	.align	16
	.zero		1024


//--------------------- .nv.shared.reserved.0     --------------------------
	.section	.nv.shared.reserved.0,"aw",@nobits
	.weak		__nv_reservedSMEM_offset_0_alias
	.size		__nv_reservedSMEM_offset_0_alias, 0, 0
	.other		__nv_reservedSMEM_offset_0_alias,@"STO_CUDA_RESERVED_SHARED STV_DEFAULT"
__nv_reservedSMEM_offset_0_alias:
	.zero		0


//--------------------- .nv.global                --------------------------
	.section	.nv.global,"aw",@nobits
.nv.global:
	.type		_ZN40_INTERNAL_eeb68032_4_k_cu_448ecc02_191054cute1_E,@object
	.size		_ZN40_INTERNAL_eeb68032_4_k_cu_448ecc02_191054cute1_E,(_ZN40_INTERNAL_eeb68032_4_k_cu_448ecc02_191054cuda3std3__45__cpo6cbeginE - _ZN40_INTERNAL_eeb68032_4_k_cu_448ecc02_191054cute1_E)
_ZN40_INTERNAL_eeb68032_4_k_cu_448ecc02_191054cute1_E:
	.zero		1
	.type		_ZN40_INTERNAL_eeb68032_4_k_cu_448ecc02_191054cuda3std3__45__cpo6cbeginE,@object
	.size		_ZN40_INTERNAL_eeb68032_4_k_cu_448ecc02_191054cuda3std3__45__cpo6cbeginE,(_ZN40_INTERNAL_eeb68032_4_k_cu_448ecc02_191054cuda3std3__48in_placeE - _ZN40_INTERNAL_eeb68032_4_k_cu_448ecc02_191054cuda3std3__45__cpo6cbeginE)
_ZN40_INTERNAL_eeb68032_4_k_cu_448ecc02_191054cuda3std3__45__cpo6cbeginE:
	.zero		1
	.type		_ZN40_INTERNAL_eeb68032_4_k_cu_448ecc02_191054cuda3std3__48in_placeE,@object
	.size		_ZN40_INTERNAL_eeb68032_4_k_cu_448ecc02_191054cuda3std3__48in_placeE,(_ZN40_INTERNAL_eeb68032_4_k_cu_448ecc02_191054cuda3std6ranges3__45__cpo9iter_moveE - _ZN40_INTERNAL_eeb68032_4_k_cu_448ecc02_191054cuda3std3__48in_placeE)
_ZN40_INTERNAL_eeb68032_4_k_cu_448ecc02_191054cuda3std3__48in_placeE:
	.zero		1
	.type		_ZN40_INTERNAL_eeb68032_4_k_cu_448ecc02_191054cuda3std6ranges3__45__cpo9iter_moveE,@object
	.size		_ZN40_INTERNAL_eeb68032_4_k_cu_448ecc02_191054cuda3std6ranges3__45__cpo9iter_moveE,(_ZN40_INTERNAL_eeb68032_4_k_cu_448ecc02_191054cuda3std3__45__cpo5beginE - _ZN40_INTERNAL_eeb68032_4_k_cu_448ecc02_191054cuda3std6ranges3__45__cpo9iter_moveE)
_ZN40_INTERNAL_eeb68032_4_k_cu_448ecc02_191054cuda3std6ranges3__45__cpo9iter_moveE:
	.zero		1
	.type		_ZN40_INTERNAL_eeb68032_4_k_cu_448ecc02_191054cuda3std3__45__cpo5beginE,@object
	.size		_ZN40_INTERNAL_eeb68032_4_k_cu_448ecc02_191054cuda3std3__45__cpo5beginE,(_ZN40_INTERNAL_eeb68032_4_k_cu_448ecc02_191054cuda3std3__442_GLOBAL__N__eeb68032_4_k_cu_448ecc02_191056ignoreE - _ZN40_INTERNAL_eeb68032_4_k_cu_448ecc02_191054cuda3std3__45__cpo5beginE)
_ZN40_INTERNAL_eeb68032_4_k_cu_448ecc02_191054cuda3std3__45__cpo5beginE:
	.zero		1
	.type		_ZN40_INTERNAL_eeb68032_4_k_cu_448ecc02_191054cuda3std3__442_GLOBAL__N__eeb68032_4_k_cu_448ecc02_191056ignoreE,@object
	.size		_ZN40_INTERNAL_eeb68032_4_k_cu_448ecc02_191054cuda3std3__442_GLOBAL__N__eeb68032_4_k_cu_448ecc02_191056ignoreE,(_ZN40_INTERNAL_eeb68032_4_k_cu_448ecc02_191054cute7productE - _ZN40_INTERNAL_eeb68032_4_k_cu_448ecc02_191054cuda3std3__442_GLOBAL__N__eeb68032_4_k_cu_448ecc02_191056ignoreE)
_ZN40_INTERNAL_eeb68032_4_k_cu_448ecc02_191054cuda3std3__442_GLOBAL__N__eeb68032_4_k_cu_448ecc02_191056ignoreE:
	.zero		1
	.type		_ZN40_INTERNAL_eeb68032_4_k_cu_448ecc02_191054cute7productE,@object
	.size		_ZN40_INTERNAL_eeb68032_4_k_cu_448ecc02_191054cute7productE,(_ZN40_INTERNAL_eeb68032_4_k_cu_448ecc02_191054cuda3std3__45__cpo3endE - _ZN40_INTERNAL_eeb68032_4_k_cu_448ecc02_191054cute7productE)
_ZN40_INTERNAL_eeb68032_4_k_cu_448ecc02_191054cute7productE:
	.zero		1
	.type		_ZN40_INTERNAL_eeb68032_4_k_cu_448ecc02_191054cuda3std3__45__cpo3endE,@object
	.size		_ZN40_INTERNAL_eeb68032_4_k_cu_448ecc02_191054cuda3std3__45__cpo3endE,(_ZN40_INTERNAL_eeb68032_4_k_cu_448ecc02_191054cuda3std3__419piecewise_constructE - _ZN40_INTERNAL_eeb68032_4_k_cu_448ecc02_191054cuda3std3__45__cpo3endE)
_ZN40_INTERNAL_eeb68032_4_k_cu_448ecc02_191054cuda3std3__45__cpo3endE:
	.zero		1
	.type		_ZN40_INTERNAL_eeb68032_4_k_cu_448ecc02_191054cuda3std3__419piecewise_constructE,@object
	.size		_ZN40_INTERNAL_eeb68032_4_k_cu_448ecc02_191054cuda3std3__419piecewise_constructE,(_ZN40_INTERNAL_eeb68032_4_k_cu_448ecc02_191054cuda3std3__45__cpo4cendE - _ZN40_INTERNAL_eeb68032_4_k_cu_448ecc02_191054cuda3std3__419piecewise_constructE)
_ZN40_INTERNAL_eeb68032_4_k_cu_448ecc02_191054cuda3std3__419piecewise_constructE:
	.zero		1
	.type		_ZN40_INTERNAL_eeb68032_4_k_cu_448ecc02_191054cuda3std3__45__cpo4cendE,@object
	.size		_ZN40_INTERNAL_eeb68032_4_k_cu_448ecc02_191054cuda3std3__45__cpo4cendE,(_ZN40_INTERNAL_eeb68032_4_k_cu_448ecc02_191054cuda3std6ranges3__45__cpo4swapE - _ZN40_INTERNAL_eeb68032_4_k_cu_448ecc02_191054cuda3std3__45__cpo4cendE)
_ZN40_INTERNAL_eeb68032_4_k_cu_448ecc02_191054cuda3std3__45__cpo4cendE:
	.zero		1
	.type		_ZN40_INTERNAL_eeb68032_4_k_cu_448ecc02_191054cuda3std6ranges3__45__cpo4swapE,@object
	.size		_ZN40_INTERNAL_eeb68032_4_k_cu_448ecc02_191054cuda3std6ranges3__45__cpo4swapE,(.L_8 - _ZN40_INTERNAL_eeb68032_4_k_cu_448ecc02_191054cuda3std6ranges3__45__cpo4swapE)
_ZN40_INTERNAL_eeb68032_4_k_cu_448ecc02_191054cuda3std6ranges3__45__cpo4swapE:
	.zero		1
.L_8:


//--------------------- .nv.constant0._ZN7cutlass13device_kernelINS_4gemm6kernel13GemmUniversalIN4cute5tupleIJiiiiEEENS1_10collective13CollectiveMmaINS1_34MainloopSm90TmaGmmaWarpSpecializedILi2ENS5_IJNS4_1CILi4EEENSA_ILi2EEENSA_ILi1EEEEEENS1_35KernelTmaWarpSpecializedCooperativeEEENS5_IJNSA_ILi128EEENSA_ILi64EEESH_EEEfNS5_IJlSD_lEEEfSK_NS4_8TiledMMAINS4_8MMA_AtomIJNS4_4SM904GMMA29MMA_64x64x8_F32TF32TF32_SS_TNILNSO_7ScaleInE1ELSQ_1EEEEEENS4_6LayoutINS5_IJSC_SD_SD_EEENS5_IJSD_NSA_ILi0EEESV_EEEEENS5_IJNS4_10UnderscoreESY_SY_EEEEENS4_23SM90_TMA_LOAD_MULTICASTENS4_14ComposedLayoutINS4_7SwizzleILi3ELi4ELi3EEENS4_18smem_ptr_flag_bitsILi32EEENST_INS5_IJNSA_ILi8EEENSA_ILi32EEEEEENS5_IJS18_SD_EEEEEEEvNS4_8identityES11_S1C_vS1D_EENS_8epilogue10collective6detail29Sm90TmaWarpSpecializedAdapterINS1G_15DefaultEpilogueIfSK_SK_NS1F_6thread17LinearCombinationIfLi1EffLNS1K_9ScaleType4KindE0ELNS_15FloatRoundStyleE2EfEENS1_15EpilogueDefaultEEEEEvvEEEEvNT_6ParamsE --------------------------
	.section	.nv.constant0._ZN7cutlass13device_kernelINS_4gemm6kernel13GemmUniversalIN4cute5tupleIJiiiiEEENS1_10collective13CollectiveMmaINS1_34MainloopSm90TmaGmmaWarpSpecializedILi2ENS5_IJNS4_1CILi4EEENSA_ILi2EEENSA_ILi1EEEEEENS1_35KernelTmaWarpSpecializedCooperativeEEENS5_IJNSA_ILi128EEENSA_ILi64EEESH_EEEfNS5_IJlSD_lEEEfSK_NS4_8TiledMMAINS4_8MMA_AtomIJNS4_4SM904GMMA29MMA_64x64x8_F32TF32TF32_SS_TNILNSO_7ScaleInE1ELSQ_1EEEEEENS4_6LayoutINS5_IJSC_SD_SD_EEENS5_IJSD_NSA_ILi0EEESV_EEEEENS5_IJNS4_10UnderscoreESY_SY_EEEEENS4_23SM90_TMA_LOAD_MULTICASTENS4_14ComposedLayoutINS4_7SwizzleILi3ELi4ELi3EEENS4_18smem_ptr_flag_bitsILi32EEENST_INS5_IJNSA_ILi8EEENSA_ILi32EEEEEENS5_IJS18_SD_EEEEEEEvNS4_8identityES11_S1C_vS1D_EENS_8epilogue10collective6detail29Sm90TmaWarpSpecializedAdapterINS1G_15DefaultEpilogueIfSK_SK_NS1F_6thread17LinearCombinationIfLi1EffLNS1K_9ScaleType4KindE0ELNS_15FloatRoundStyleE2EfEENS1_15EpilogueDefaultEEEEEvvEEEEvNT_6ParamsE,"a",@progbits
	.sectionflags	@""
	.align	4
.nv.constant0._ZN7cutlass13device_kernelINS_4gemm6kernel13GemmUniversalIN4cute5tupleIJiiiiEEENS1_10collective13CollectiveMmaINS1_34MainloopSm90TmaGmmaWarpSpecializedILi2ENS5_IJNS4_1CILi4EEENSA_ILi2EEENSA_ILi1EEEEEENS1_35KernelTmaWarpSpecializedCooperativeEEENS5_IJNSA_ILi128EEENSA_ILi64EEESH_EEEfNS5_IJlSD_lEEEfSK_NS4_8TiledMMAINS4_8MMA_AtomIJNS4_4SM904GMMA29MMA_64x64x8_F32TF32TF32_SS_TNILNSO_7ScaleInE1ELSQ_1EEEEEENS4_6LayoutINS5_IJSC_SD_SD_EEENS5_IJSD_NSA_ILi0EEESV_EEEEENS5_IJNS4_10UnderscoreESY_SY_EEEEENS4_23SM90_TMA_LOAD_MULTICASTENS4_14ComposedLayoutINS4_7SwizzleILi3ELi4ELi3EEENS4_18smem_ptr_flag_bitsILi32EEENST_INS5_IJNSA_ILi8EEENSA_ILi32EEEEEENS5_IJS18_SD_EEEEEEEvNS4_8identityES11_S1C_vS1D_EENS_8epilogue10collective6detail29Sm90TmaWarpSpecializedAdapterINS1G_15DefaultEpilogueIfSK_SK_NS1F_6thread17LinearCombinationIfLi1EffLNS1K_9ScaleType4KindE0ELNS_15FloatRoundStyleE2EfEENS1_15EpilogueDefaultEEEEEvvEEEEvNT_6ParamsE:
	.zero		1664


//--------------------- SYMBOLS --------------------------

	.type		.nv.reservedSmem.offset0,@object
	.size		.nv.reservedSmem.offset0,0x4
	.type		__assertfail,@function
